//
// Generated by NVIDIA NVVM Compiler
//
// Compiler Build ID: CL-36424714
// Cuda compilation tools, release 13.0, V13.0.88
// Based on NVVM 20.0.0
//

.version 9.0
.target sm_100
.address_size 64

	// .globl	attention_query_key_kernel

.visible .entry attention_query_key_kernel(
	.param .u64 .ptr .align 1 attention_query_key_kernel_param_0,
	.param .u64 .ptr .align 1 attention_query_key_kernel_param_1,
	.param .u32 attention_query_key_kernel_param_2,
	.param .u32 attention_query_key_kernel_param_3,
	.param .u32 attention_query_key_kernel_param_4,
	.param .u32 attention_query_key_kernel_param_5
)
{
	.reg .pred 	%p<12>;
	.reg .b32 	%r<46>;
	.reg .b32 	%f<70>;
	.reg .b64 	%rd<52>;
	.reg .b64 	%fd<8>;

	ld.param.u64 	%rd13, [attention_query_key_kernel_param_0];
	ld.param.u64 	%rd14, [attention_query_key_kernel_param_1];
	ld.param.u32 	%r20, [attention_query_key_kernel_param_2];
	ld.param.u32 	%r17, [attention_query_key_kernel_param_3];
	ld.param.u32 	%r18, [attention_query_key_kernel_param_4];
	ld.param.u32 	%r19, [attention_query_key_kernel_param_5];
	cvta.to.global.u64 	%rd1, %rd14;
	cvta.to.global.u64 	%rd2, %rd13;
	mov.u32 	%r21, %ctaid.x;
	mov.u32 	%r22, %ntid.x;
	mov.u32 	%r23, %tid.x;
	mad.lo.s32 	%r1, %r21, %r22, %r23;
	mul.lo.s32 	%r24, %r17, %r20;
	mul.lo.s32 	%r25, %r24, %r17;
	mul.lo.s32 	%r26, %r25, %r19;
	setp.ge.s32 	%p1, %r1, %r26;
	@%p1 bra 	$L__BB0_17;
	div.s32 	%r27, %r1, %r17;
	mul.lo.s32 	%r28, %r27, %r17;
	sub.s32 	%r2, %r1, %r28;
	rem.s32 	%r3, %r27, %r17;
	setp.le.s32 	%p2, %r2, %r3;
	@%p2 bra 	$L__BB0_3;
	mul.wide.s32 	%rd48, %r1, 4;
	add.s64 	%rd49, %rd2, %rd48;
	mov.b32 	%r41, -8388608;
	st.global.u32 	[%rd49], %r41;
	bra.uni 	$L__BB0_17;
$L__BB0_3:
	mul.lo.s32 	%r29, %r17, %r17;
	div.s32 	%r30, %r1, %r29;
	rem.s32 	%r31, %r30, %r19;
	mul.lo.s32 	%r32, %r29, %r19;
	div.s32 	%r33, %r1, %r32;
	mul.lo.s32 	%r34, %r18, 3;
	div.s32 	%r4, %r18, %r19;
	mul.lo.s32 	%r35, %r34, %r17;
	mul.lo.s32 	%r36, %r35, %r33;
	cvt.s64.s32 	%rd3, %r36;
	mul.lo.s32 	%r37, %r3, %r34;
	cvt.s64.s32 	%rd15, %r37;
	add.s64 	%rd16, %rd3, %rd15;
	mul.lo.s32 	%r38, %r4, %r31;
	cvt.s64.s32 	%rd4, %r38;
	add.s64 	%rd5, %rd16, %rd4;
	mul.lo.s32 	%r5, %r2, %r34;
	setp.lt.s32 	%p3, %r4, 1;
	mov.f64 	%fd7, 0d0000000000000000;
	@%p3 bra 	$L__BB0_16;
	cvt.s64.s32 	%rd17, %r18;
	cvt.s64.s32 	%rd18, %r5;
	add.s64 	%rd19, %rd18, %rd17;
	add.s64 	%rd20, %rd19, %rd3;
	add.s64 	%rd6, %rd20, %rd4;
	and.b32  	%r6, %r4, 7;
	setp.lt.u32 	%p4, %r4, 8;
	mov.f32 	%f69, 0f00000000;
	mov.b32 	%r44, 0;
	@%p4 bra 	$L__BB0_7;
	and.b32  	%r44, %r4, 2147483640;
	neg.s32 	%r42, %r44;
	shl.b64 	%rd21, %rd5, 2;
	add.s64 	%rd22, %rd21, %rd1;
	add.s64 	%rd51, %rd22, 16;
	shl.b64 	%rd23, %rd6, 2;
	add.s64 	%rd24, %rd23, %rd1;
	add.s64 	%rd50, %rd24, 16;
	mov.f32 	%f69, 0f00000000;
$L__BB0_6:
	.pragma "nounroll";
	ld.global.f32 	%f16, [%rd51+-16];
	ld.global.f32 	%f17, [%rd50+-16];
	fma.rn.f32 	%f18, %f16, %f17, %f69;
	ld.global.f32 	%f19, [%rd51+-12];
	ld.global.f32 	%f20, [%rd50+-12];
	fma.rn.f32 	%f21, %f19, %f20, %f18;
	ld.global.f32 	%f22, [%rd51+-8];
	ld.global.f32 	%f23, [%rd50+-8];
	fma.rn.f32 	%f24, %f22, %f23, %f21;
	ld.global.f32 	%f25, [%rd51+-4];
	ld.global.f32 	%f26, [%rd50+-4];
	fma.rn.f32 	%f27, %f25, %f26, %f24;
	ld.global.f32 	%f28, [%rd51];
	ld.global.f32 	%f29, [%rd50];
	fma.rn.f32 	%f30, %f28, %f29, %f27;
	ld.global.f32 	%f31, [%rd51+4];
	ld.global.f32 	%f32, [%rd50+4];
	fma.rn.f32 	%f33, %f31, %f32, %f30;
	ld.global.f32 	%f34, [%rd51+8];
	ld.global.f32 	%f35, [%rd50+8];
	fma.rn.f32 	%f36, %f34, %f35, %f33;
	ld.global.f32 	%f37, [%rd51+12];
	ld.global.f32 	%f38, [%rd50+12];
	fma.rn.f32 	%f69, %f37, %f38, %f36;
	add.s32 	%r42, %r42, 8;
	add.s64 	%rd51, %rd51, 32;
	add.s64 	%rd50, %rd50, 32;
	setp.ne.s32 	%p5, %r42, 0;
	@%p5 bra 	$L__BB0_6;
$L__BB0_7:
	setp.eq.s32 	%p6, %r6, 0;
	@%p6 bra 	$L__BB0_15;
	and.b32  	%r12, %r4, 3;
	setp.lt.u32 	%p7, %r6, 4;
	@%p7 bra 	$L__BB0_10;
	cvt.u64.u32 	%rd25, %r44;
	add.s64 	%rd26, %rd5, %rd25;
	shl.b64 	%rd27, %rd26, 2;
	add.s64 	%rd28, %rd1, %rd27;
	ld.global.f32 	%f40, [%rd28];
	add.s64 	%rd29, %rd6, %rd25;
	shl.b64 	%rd30, %rd29, 2;
	add.s64 	%rd31, %rd1, %rd30;
	ld.global.f32 	%f41, [%rd31];
	fma.rn.f32 	%f42, %f40, %f41, %f69;
	ld.global.f32 	%f43, [%rd28+4];
	ld.global.f32 	%f44, [%rd31+4];
	fma.rn.f32 	%f45, %f43, %f44, %f42;
	ld.global.f32 	%f46, [%rd28+8];
	ld.global.f32 	%f47, [%rd31+8];
	fma.rn.f32 	%f48, %f46, %f47, %f45;
	ld.global.f32 	%f49, [%rd28+12];
	ld.global.f32 	%f50, [%rd31+12];
	fma.rn.f32 	%f69, %f49, %f50, %f48;
	add.s32 	%r44, %r44, 4;
$L__BB0_10:
	setp.eq.s32 	%p8, %r12, 0;
	@%p8 bra 	$L__BB0_15;
	setp.eq.s32 	%p9, %r12, 1;
	@%p9 bra 	$L__BB0_13;
	cvt.u64.u32 	%rd32, %r44;
	add.s64 	%rd33, %rd5, %rd32;
	shl.b64 	%rd34, %rd33, 2;
	add.s64 	%rd35, %rd1, %rd34;
	ld.global.f32 	%f52, [%rd35];
	add.s64 	%rd36, %rd6, %rd32;
	shl.b64 	%rd37, %rd36, 2;
	add.s64 	%rd38, %rd1, %rd37;
	ld.global.f32 	%f53, [%rd38];
	fma.rn.f32 	%f54, %f52, %f53, %f69;
	ld.global.f32 	%f55, [%rd35+4];
	ld.global.f32 	%f56, [%rd38+4];
	fma.rn.f32 	%f69, %f55, %f56, %f54;
	add.s32 	%r44, %r44, 2;
$L__BB0_13:
	and.b32  	%r40, %r4, 1;
	setp.eq.b32 	%p10, %r40, 1;
	not.pred 	%p11, %p10;
	@%p11 bra 	$L__BB0_15;
	cvt.u64.u32 	%rd39, %r44;
	add.s64 	%rd40, %rd5, %rd39;
	shl.b64 	%rd41, %rd40, 2;
	add.s64 	%rd42, %rd1, %rd41;
	ld.global.f32 	%f57, [%rd42];
	add.s64 	%rd43, %rd6, %rd39;
	shl.b64 	%rd44, %rd43, 2;
	add.s64 	%rd45, %rd1, %rd44;
	ld.global.f32 	%f58, [%rd45];
	fma.rn.f32 	%f69, %f57, %f58, %f69;
$L__BB0_15:
	cvt.f64.f32 	%fd7, %f69;
$L__BB0_16:
	cvt.rn.f32.s32 	%f59, %r4;
	sqrt.rn.f32 	%f60, %f59;
	cvt.f64.f32 	%fd4, %f60;
	rcp.rn.f64 	%fd5, %fd4;
	mul.f64 	%fd6, %fd7, %fd5;
	cvt.rn.f32.f64 	%f61, %fd6;
	mul.wide.s32 	%rd46, %r1, 4;
	add.s64 	%rd47, %rd2, %rd46;
	st.global.f32 	[%rd47], %f61;
$L__BB0_17:
	ret;

}
	// .globl	attention_softmax_kernel
.visible .entry attention_softmax_kernel(
	.param .u64 .ptr .align 1 attention_softmax_kernel_param_0,
	.param .u64 .ptr .align 1 attention_softmax_kernel_param_1,
	.param .u32 attention_softmax_kernel_param_2,
	.param .u32 attention_softmax_kernel_param_3,
	.param .u32 attention_softmax_kernel_param_4
)
{
	.reg .pred 	%p<70>;
	.reg .b32 	%r<107>;
	.reg .b32 	%f<198>;
	.reg .b64 	%rd<66>;

	ld.param.u64 	%rd29, [attention_softmax_kernel_param_0];
	ld.param.u64 	%rd30, [attention_softmax_kernel_param_1];
	ld.param.u32 	%r47, [attention_softmax_kernel_param_2];
	ld.param.u32 	%r45, [attention_softmax_kernel_param_3];
	ld.param.u32 	%r46, [attention_softmax_kernel_param_4];
	mov.u32 	%r48, %ctaid.x;
	mov.u32 	%r49, %ntid.x;
	mov.u32 	%r50, %tid.x;
	mad.lo.s32 	%r1, %r48, %r49, %r50;
	mul.lo.s32 	%r51, %r45, %r47;
	mul.lo.s32 	%r52, %r51, %r46;
	setp.ge.s32 	%p1, %r1, %r52;
	@%p1 bra 	$L__BB1_77;
	cvta.to.global.u64 	%rd1, %rd30;
	cvta.to.global.u64 	%rd2, %rd29;
	div.s32 	%r53, %r1, %r46;
	mul.lo.s32 	%r54, %r53, %r46;
	sub.s32 	%r55, %r1, %r54;
	rem.s32 	%r2, %r53, %r45;
	mul.lo.s32 	%r56, %r46, %r45;
	div.s32 	%r57, %r1, %r56;
	mul.lo.s32 	%r58, %r45, %r45;
	mul.lo.s32 	%r59, %r58, %r46;
	mul.lo.s32 	%r60, %r59, %r57;
	cvt.s64.s32 	%rd31, %r60;
	mul.lo.s32 	%r61, %r58, %r55;
	cvt.s64.s32 	%rd32, %r61;
	mul.lo.s32 	%r62, %r2, %r45;
	cvt.s64.s32 	%rd33, %r62;
	add.s64 	%rd34, %rd33, %rd32;
	add.s64 	%rd3, %rd34, %rd31;
	setp.lt.s32 	%p2, %r2, 0;
	mov.f32 	%f191, 0fC61C4000;
	@%p2 bra 	$L__BB1_14;
	add.s32 	%r3, %r2, 1;
	and.b32  	%r4, %r3, 15;
	setp.lt.u32 	%p3, %r2, 15;
	mov.f32 	%f191, 0fC61C4000;
	mov.b32 	%r95, 0;
	@%p3 bra 	$L__BB1_5;
	and.b32  	%r95, %r3, -16;
	neg.s32 	%r99, %r95;
	shl.b64 	%rd35, %rd3, 2;
	add.s64 	%rd36, %rd35, %rd1;
	add.s64 	%rd60, %rd36, 32;
	mov.f32 	%f191, 0fC61C4000;
$L__BB1_4:
	.pragma "nounroll";
	ld.global.f32 	%f26, [%rd60+-32];
	setp.gt.f32 	%p4, %f26, %f191;
	selp.f32 	%f27, %f26, %f191, %p4;
	ld.global.f32 	%f28, [%rd60+-28];
	setp.gt.f32 	%p5, %f28, %f27;
	selp.f32 	%f29, %f28, %f27, %p5;
	ld.global.f32 	%f30, [%rd60+-24];
	setp.gt.f32 	%p6, %f30, %f29;
	selp.f32 	%f31, %f30, %f29, %p6;
	ld.global.f32 	%f32, [%rd60+-20];
	setp.gt.f32 	%p7, %f32, %f31;
	selp.f32 	%f33, %f32, %f31, %p7;
	ld.global.f32 	%f34, [%rd60+-16];
	setp.gt.f32 	%p8, %f34, %f33;
	selp.f32 	%f35, %f34, %f33, %p8;
	ld.global.f32 	%f36, [%rd60+-12];
	setp.gt.f32 	%p9, %f36, %f35;
	selp.f32 	%f37, %f36, %f35, %p9;
	ld.global.f32 	%f38, [%rd60+-8];
	setp.gt.f32 	%p10, %f38, %f37;
	selp.f32 	%f39, %f38, %f37, %p10;
	ld.global.f32 	%f40, [%rd60+-4];
	setp.gt.f32 	%p11, %f40, %f39;
	selp.f32 	%f41, %f40, %f39, %p11;
	ld.global.f32 	%f42, [%rd60];
	setp.gt.f32 	%p12, %f42, %f41;
	selp.f32 	%f43, %f42, %f41, %p12;
	ld.global.f32 	%f44, [%rd60+4];
	setp.gt.f32 	%p13, %f44, %f43;
	selp.f32 	%f45, %f44, %f43, %p13;
	ld.global.f32 	%f46, [%rd60+8];
	setp.gt.f32 	%p14, %f46, %f45;
	selp.f32 	%f47, %f46, %f45, %p14;
	ld.global.f32 	%f48, [%rd60+12];
	setp.gt.f32 	%p15, %f48, %f47;
	selp.f32 	%f49, %f48, %f47, %p15;
	ld.global.f32 	%f50, [%rd60+16];
	setp.gt.f32 	%p16, %f50, %f49;
	selp.f32 	%f51, %f50, %f49, %p16;
	ld.global.f32 	%f52, [%rd60+20];
	setp.gt.f32 	%p17, %f52, %f51;
	selp.f32 	%f53, %f52, %f51, %p17;
	ld.global.f32 	%f54, [%rd60+24];
	setp.gt.f32 	%p18, %f54, %f53;
	selp.f32 	%f55, %f54, %f53, %p18;
	ld.global.f32 	%f56, [%rd60+28];
	setp.gt.f32 	%p19, %f56, %f55;
	selp.f32 	%f191, %f56, %f55, %p19;
	add.s32 	%r99, %r99, 16;
	add.s64 	%rd60, %rd60, 64;
	setp.eq.s32 	%p20, %r99, 0;
	@%p20 bra 	$L__BB1_5;
	bra.uni 	$L__BB1_4;
$L__BB1_5:
	setp.eq.s32 	%p21, %r4, 0;
	@%p21 bra 	$L__BB1_14;
	shl.b64 	%rd37, %rd3, 2;
	add.s64 	%rd5, %rd1, %rd37;
	and.b32  	%r8, %r3, 7;
	setp.lt.u32 	%p22, %r4, 8;
	@%p22 bra 	$L__BB1_8;
	mul.wide.u32 	%rd38, %r95, 4;
	add.s64 	%rd39, %rd5, %rd38;
	ld.global.f32 	%f58, [%rd39];
	setp.gt.f32 	%p23, %f58, %f191;
	selp.f32 	%f59, %f58, %f191, %p23;
	ld.global.f32 	%f60, [%rd39+4];
	setp.gt.f32 	%p24, %f60, %f59;
	selp.f32 	%f61, %f60, %f59, %p24;
	ld.global.f32 	%f62, [%rd39+8];
	setp.gt.f32 	%p25, %f62, %f61;
	selp.f32 	%f63, %f62, %f61, %p25;
	ld.global.f32 	%f64, [%rd39+12];
	setp.gt.f32 	%p26, %f64, %f63;
	selp.f32 	%f65, %f64, %f63, %p26;
	ld.global.f32 	%f66, [%rd39+16];
	setp.gt.f32 	%p27, %f66, %f65;
	selp.f32 	%f67, %f66, %f65, %p27;
	ld.global.f32 	%f68, [%rd39+20];
	setp.gt.f32 	%p28, %f68, %f67;
	selp.f32 	%f69, %f68, %f67, %p28;
	ld.global.f32 	%f70, [%rd39+24];
	setp.gt.f32 	%p29, %f70, %f69;
	selp.f32 	%f71, %f70, %f69, %p29;
	ld.global.f32 	%f72, [%rd39+28];
	setp.gt.f32 	%p30, %f72, %f71;
	selp.f32 	%f191, %f72, %f71, %p30;
	add.s32 	%r95, %r95, 8;
$L__BB1_8:
	setp.eq.s32 	%p31, %r8, 0;
	@%p31 bra 	$L__BB1_14;
	and.b32  	%r11, %r3, 3;
	setp.lt.u32 	%p32, %r8, 4;
	@%p32 bra 	$L__BB1_11;
	mul.wide.u32 	%rd40, %r95, 4;
	add.s64 	%rd41, %rd5, %rd40;
	ld.global.f32 	%f74, [%rd41];
	setp.gt.f32 	%p33, %f74, %f191;
	selp.f32 	%f75, %f74, %f191, %p33;
	ld.global.f32 	%f76, [%rd41+4];
	setp.gt.f32 	%p34, %f76, %f75;
	selp.f32 	%f77, %f76, %f75, %p34;
	ld.global.f32 	%f78, [%rd41+8];
	setp.gt.f32 	%p35, %f78, %f77;
	selp.f32 	%f79, %f78, %f77, %p35;
	ld.global.f32 	%f80, [%rd41+12];
	setp.gt.f32 	%p36, %f80, %f79;
	selp.f32 	%f191, %f80, %f79, %p36;
	add.s32 	%r95, %r95, 4;
$L__BB1_11:
	setp.eq.s32 	%p37, %r11, 0;
	@%p37 bra 	$L__BB1_14;
	mul.wide.u32 	%rd43, %r95, 4;
	add.s64 	%rd44, %rd37, %rd43;
	add.s64 	%rd59, %rd1, %rd44;
	neg.s32 	%r98, %r11;
$L__BB1_13:
	.pragma "nounroll";
	ld.global.f32 	%f81, [%rd59];
	setp.gt.f32 	%p38, %f81, %f191;
	selp.f32 	%f191, %f81, %f191, %p38;
	add.s64 	%rd59, %rd59, 4;
	add.s32 	%r98, %r98, 1;
	setp.ne.s32 	%p39, %r98, 0;
	@%p39 bra 	$L__BB1_13;
$L__BB1_14:
	setp.lt.s32 	%p40, %r2, 0;
	mov.f32 	%f197, 0f00000000;
	@%p40 bra 	$L__BB1_21;
	add.s32 	%r17, %r2, 1;
	and.b32  	%r18, %r17, 3;
	setp.lt.u32 	%p41, %r2, 3;
	mov.f32 	%f197, 0f00000000;
	mov.b32 	%r101, 0;
	@%p41 bra 	$L__BB1_18;
	and.b32  	%r101, %r17, -4;
	neg.s32 	%r100, %r101;
	shl.b64 	%rd45, %rd3, 2;
	add.s64 	%rd46, %rd45, 8;
	add.s64 	%rd62, %rd1, %rd46;
	add.s64 	%rd61, %rd2, %rd46;
	mov.f32 	%f197, 0f00000000;
$L__BB1_17:
	ld.global.f32 	%f86, [%rd62+-8];
	sub.f32 	%f87, %f86, %f191;
	fma.rn.f32 	%f88, %f87, 0f3BBB989D, 0f3F000000;
	cvt.sat.f32.f32 	%f89, %f88;
	mov.f32 	%f90, 0f4B400001;
	mov.f32 	%f91, 0f437C0000;
	fma.rm.f32 	%f92, %f89, %f91, %f90;
	add.f32 	%f93, %f92, 0fCB40007F;
	neg.f32 	%f94, %f93;
	fma.rn.f32 	%f95, %f87, 0f3FB8AA3B, %f94;
	fma.rn.f32 	%f96, %f87, 0f32A57060, %f95;
	mov.b32 	%r65, %f92;
	shl.b32 	%r66, %r65, 23;
	mov.b32 	%f97, %r66;
	ex2.approx.ftz.f32 	%f98, %f96;
	mul.f32 	%f99, %f98, %f97;
	add.f32 	%f100, %f197, %f99;
	st.global.f32 	[%rd61+-8], %f99;
	ld.global.f32 	%f101, [%rd62+-4];
	sub.f32 	%f102, %f101, %f191;
	fma.rn.f32 	%f103, %f102, 0f3BBB989D, 0f3F000000;
	cvt.sat.f32.f32 	%f104, %f103;
	fma.rm.f32 	%f105, %f104, %f91, %f90;
	add.f32 	%f106, %f105, 0fCB40007F;
	neg.f32 	%f107, %f106;
	fma.rn.f32 	%f108, %f102, 0f3FB8AA3B, %f107;
	fma.rn.f32 	%f109, %f102, 0f32A57060, %f108;
	mov.b32 	%r67, %f105;
	shl.b32 	%r68, %r67, 23;
	mov.b32 	%f110, %r68;
	ex2.approx.ftz.f32 	%f111, %f109;
	mul.f32 	%f112, %f111, %f110;
	add.f32 	%f113, %f100, %f112;
	st.global.f32 	[%rd61+-4], %f112;
	ld.global.f32 	%f114, [%rd62];
	sub.f32 	%f115, %f114, %f191;
	fma.rn.f32 	%f116, %f115, 0f3BBB989D, 0f3F000000;
	cvt.sat.f32.f32 	%f117, %f116;
	fma.rm.f32 	%f118, %f117, %f91, %f90;
	add.f32 	%f119, %f118, 0fCB40007F;
	neg.f32 	%f120, %f119;
	fma.rn.f32 	%f121, %f115, 0f3FB8AA3B, %f120;
	fma.rn.f32 	%f122, %f115, 0f32A57060, %f121;
	mov.b32 	%r69, %f118;
	shl.b32 	%r70, %r69, 23;
	mov.b32 	%f123, %r70;
	ex2.approx.ftz.f32 	%f124, %f122;
	mul.f32 	%f125, %f124, %f123;
	add.f32 	%f126, %f113, %f125;
	st.global.f32 	[%rd61], %f125;
	ld.global.f32 	%f127, [%rd62+4];
	sub.f32 	%f128, %f127, %f191;
	fma.rn.f32 	%f129, %f128, 0f3BBB989D, 0f3F000000;
	cvt.sat.f32.f32 	%f130, %f129;
	fma.rm.f32 	%f131, %f130, %f91, %f90;
	add.f32 	%f132, %f131, 0fCB40007F;
	neg.f32 	%f133, %f132;
	fma.rn.f32 	%f134, %f128, 0f3FB8AA3B, %f133;
	fma.rn.f32 	%f135, %f128, 0f32A57060, %f134;
	mov.b32 	%r71, %f131;
	shl.b32 	%r72, %r71, 23;
	mov.b32 	%f136, %r72;
	ex2.approx.ftz.f32 	%f137, %f135;
	mul.f32 	%f138, %f137, %f136;
	add.f32 	%f197, %f126, %f138;
	st.global.f32 	[%rd61+4], %f138;
	add.s32 	%r100, %r100, 4;
	add.s64 	%rd62, %rd62, 16;
	add.s64 	%rd61, %rd61, 16;
	setp.ne.s32 	%p42, %r100, 0;
	@%p42 bra 	$L__BB1_17;
$L__BB1_18:
	setp.eq.s32 	%p43, %r18, 0;
	@%p43 bra 	$L__BB1_21;
	shl.b64 	%rd47, %rd3, 2;
	mul.wide.u32 	%rd48, %r101, 4;
	add.s64 	%rd49, %rd47, %rd48;
	add.s64 	%rd64, %rd2, %rd49;
	add.s64 	%rd63, %rd1, %rd49;
	neg.s32 	%r102, %r18;
$L__BB1_20:
	.pragma "nounroll";
	ld.global.f32 	%f139, [%rd63];
	sub.f32 	%f140, %f139, %f191;
	fma.rn.f32 	%f141, %f140, 0f3BBB989D, 0f3F000000;
	cvt.sat.f32.f32 	%f142, %f141;
	mov.f32 	%f143, 0f4B400001;
	mov.f32 	%f144, 0f437C0000;
	fma.rm.f32 	%f145, %f142, %f144, %f143;
	add.f32 	%f146, %f145, 0fCB40007F;
	neg.f32 	%f147, %f146;
	fma.rn.f32 	%f148, %f140, 0f3FB8AA3B, %f147;
	fma.rn.f32 	%f149, %f140, 0f32A57060, %f148;
	mov.b32 	%r73, %f145;
	shl.b32 	%r74, %r73, 23;
	mov.b32 	%f150, %r74;
	ex2.approx.ftz.f32 	%f151, %f149;
	mul.f32 	%f152, %f151, %f150;
	add.f32 	%f197, %f197, %f152;
	st.global.f32 	[%rd64], %f152;
	add.s64 	%rd64, %rd64, 4;
	add.s64 	%rd63, %rd63, 4;
	add.s32 	%r102, %r102, 1;
	setp.ne.s32 	%p44, %r102, 0;
	@%p44 bra 	$L__BB1_20;
$L__BB1_21:
	setp.eq.f32 	%p45, %f197, 0f00000000;
	rcp.rn.f32 	%f153, %f197;
	selp.f32 	%f21, 0f00000000, %f153, %p45;
	setp.lt.s32 	%p46, %r45, 1;
	@%p46 bra 	$L__BB1_77;
	and.b32  	%r29, %r45, 7;
	setp.lt.u32 	%p47, %r45, 8;
	mov.b32 	%r105, 0;
	@%p47 bra 	$L__BB1_49;
	and.b32  	%r105, %r45, 2147483640;
	shl.b64 	%rd50, %rd3, 2;
	add.s64 	%rd51, %rd50, %rd2;
	add.s64 	%rd65, %rd51, 16;
	mov.b32 	%r103, 0;
$L__BB1_24:
	.pragma "nounroll";
	setp.gt.s32 	%p48, %r103, %r2;
	@%p48 bra 	$L__BB1_26;
	ld.global.f32 	%f154, [%rd65+-16];
	mul.f32 	%f155, %f21, %f154;
	st.global.f32 	[%rd65+-16], %f155;
	bra.uni 	$L__BB1_27;
$L__BB1_26:
	mov.b32 	%r77, 0;
	st.global.u32 	[%rd65+-16], %r77;
$L__BB1_27:
	setp.ge.s32 	%p49, %r103, %r2;
	@%p49 bra 	$L__BB1_29;
	ld.global.f32 	%f156, [%rd65+-12];
	mul.f32 	%f157, %f21, %f156;
	st.global.f32 	[%rd65+-12], %f157;
	bra.uni 	$L__BB1_30;
$L__BB1_29:
	mov.b32 	%r78, 0;
	st.global.u32 	[%rd65+-12], %r78;
$L__BB1_30:
	add.s32 	%r32, %r103, 2;
	setp.gt.s32 	%p50, %r32, %r2;
	@%p50 bra 	$L__BB1_32;
	ld.global.f32 	%f158, [%rd65+-8];
	mul.f32 	%f159, %f21, %f158;
	st.global.f32 	[%rd65+-8], %f159;
	bra.uni 	$L__BB1_33;
$L__BB1_32:
	mov.b32 	%r79, 0;
	st.global.u32 	[%rd65+-8], %r79;
$L__BB1_33:
	add.s32 	%r33, %r32, 1;
	setp.gt.s32 	%p51, %r33, %r2;
	@%p51 bra 	$L__BB1_35;
	ld.global.f32 	%f160, [%rd65+-4];
	mul.f32 	%f161, %f21, %f160;
	st.global.f32 	[%rd65+-4], %f161;
	bra.uni 	$L__BB1_36;
$L__BB1_35:
	mov.b32 	%r80, 0;
	st.global.u32 	[%rd65+-4], %r80;
$L__BB1_36:
	add.s32 	%r34, %r33, 1;
	setp.gt.s32 	%p52, %r34, %r2;
	@%p52 bra 	$L__BB1_38;
	ld.global.f32 	%f162, [%rd65];
	mul.f32 	%f163, %f21, %f162;
	st.global.f32 	[%rd65], %f163;
	bra.uni 	$L__BB1_39;
$L__BB1_38:
	mov.b32 	%r81, 0;
	st.global.u32 	[%rd65], %r81;
$L__BB1_39:
	add.s32 	%r35, %r34, 1;
	setp.gt.s32 	%p53, %r35, %r2;
	@%p53 bra 	$L__BB1_41;
	ld.global.f32 	%f164, [%rd65+4];
	mul.f32 	%f165, %f21, %f164;
	st.global.f32 	[%rd65+4], %f165;
	bra.uni 	$L__BB1_42;
$L__BB1_41:
	mov.b32 	%r82, 0;
	st.global.u32 	[%rd65+4], %r82;
$L__BB1_42:
	add.s32 	%r36, %r35, 1;
	setp.gt.s32 	%p54, %r36, %r2;
	@%p54 bra 	$L__BB1_44;
	ld.global.f32 	%f166, [%rd65+8];
	mul.f32 	%f167, %f21, %f166;
	st.global.f32 	[%rd65+8], %f167;
	bra.uni 	$L__BB1_45;
$L__BB1_44:
	mov.b32 	%r83, 0;
	st.global.u32 	[%rd65+8], %r83;
$L__BB1_45:
	add.s32 	%r37, %r36, 1;
	setp.gt.s32 	%p55, %r37, %r2;
	@%p55 bra 	$L__BB1_47;
	ld.global.f32 	%f168, [%rd65+12];
	mul.f32 	%f169, %f21, %f168;
	st.global.f32 	[%rd65+12], %f169;
	bra.uni 	$L__BB1_48;
$L__BB1_47:
	mov.b32 	%r84, 0;
	st.global.u32 	[%rd65+12], %r84;
$L__BB1_48:
	add.s64 	%rd65, %rd65, 32;
	add.s32 	%r103, %r37, 1;
	setp.ne.s32 	%p56, %r103, %r105;
	@%p56 bra 	$L__BB1_24;
$L__BB1_49:
	setp.eq.s32 	%p57, %r29, 0;
	@%p57 bra 	$L__BB1_77;
	shl.b64 	%rd52, %rd3, 2;
	add.s64 	%rd26, %rd2, %rd52;
	and.b32  	%r40, %r45, 3;
	setp.lt.u32 	%p58, %r29, 4;
	@%p58 bra 	$L__BB1_64;
	setp.gt.s32 	%p59, %r105, %r2;
	mul.wide.u32 	%rd53, %r105, 4;
	add.s64 	%rd27, %rd26, %rd53;
	@%p59 bra 	$L__BB1_53;
	ld.global.f32 	%f170, [%rd27];
	mul.f32 	%f171, %f21, %f170;
	st.global.f32 	[%rd27], %f171;
	bra.uni 	$L__BB1_54;
$L__BB1_53:
	mov.b32 	%r85, 0;
	st.global.u32 	[%rd27], %r85;
$L__BB1_54:
	setp.ge.s32 	%p60, %r105, %r2;
	@%p60 bra 	$L__BB1_56;
	ld.global.f32 	%f172, [%rd27+4];
	mul.f32 	%f173, %f21, %f172;
	st.global.f32 	[%rd27+4], %f173;
	bra.uni 	$L__BB1_57;
$L__BB1_56:
	mov.b32 	%r86, 0;
	st.global.u32 	[%rd27+4], %r86;
$L__BB1_57:
	add.s32 	%r87, %r105, 2;
	setp.gt.s32 	%p61, %r87, %r2;
	@%p61 bra 	$L__BB1_59;
	ld.global.f32 	%f174, [%rd27+8];
	mul.f32 	%f175, %f21, %f174;
	st.global.f32 	[%rd27+8], %f175;
	bra.uni 	$L__BB1_60;
$L__BB1_59:
	mov.b32 	%r88, 0;
	st.global.u32 	[%rd27+8], %r88;
$L__BB1_60:
	add.s32 	%r89, %r105, 3;
	setp.gt.s32 	%p62, %r89, %r2;
	@%p62 bra 	$L__BB1_62;
	ld.global.f32 	%f176, [%rd27+12];
	mul.f32 	%f177, %f21, %f176;
	st.global.f32 	[%rd27+12], %f177;
	bra.uni 	$L__BB1_63;
$L__BB1_62:
	mov.b32 	%r90, 0;
	st.global.u32 	[%rd27+12], %r90;
$L__BB1_63:
	add.s32 	%r105, %r105, 4;
$L__BB1_64:
	setp.eq.s32 	%p63, %r40, 0;
	@%p63 bra 	$L__BB1_77;
	setp.eq.s32 	%p64, %r40, 1;
	@%p64 bra 	$L__BB1_73;
	setp.gt.s32 	%p65, %r105, %r2;
	mul.wide.u32 	%rd54, %r105, 4;
	add.s64 	%rd28, %rd26, %rd54;
	@%p65 bra 	$L__BB1_68;
	ld.global.f32 	%f178, [%rd28];
	mul.f32 	%f179, %f21, %f178;
	st.global.f32 	[%rd28], %f179;
	bra.uni 	$L__BB1_69;
$L__BB1_68:
	mov.b32 	%r91, 0;
	st.global.u32 	[%rd28], %r91;
$L__BB1_69:
	setp.ge.s32 	%p66, %r105, %r2;
	@%p66 bra 	$L__BB1_71;
	ld.global.f32 	%f180, [%rd28+4];
	mul.f32 	%f181, %f21, %f180;
	st.global.f32 	[%rd28+4], %f181;
	bra.uni 	$L__BB1_72;
$L__BB1_71:
	mov.b32 	%r92, 0;
	st.global.u32 	[%rd28+4], %r92;
$L__BB1_72:
	add.s32 	%r105, %r105, 2;
$L__BB1_73:
	and.b32  	%r93, %r45, 1;
	setp.eq.b32 	%p67, %r93, 1;
	not.pred 	%p68, %p67;
	@%p68 bra 	$L__BB1_77;
	setp.gt.s32 	%p69, %r105, %r2;
	@%p69 bra 	$L__BB1_76;
	mul.wide.u32 	%rd55, %r105, 4;
	add.s64 	%rd56, %rd26, %rd55;
	ld.global.f32 	%f182, [%rd56];
	mul.f32 	%f183, %f21, %f182;
	st.global.f32 	[%rd56], %f183;
	bra.uni 	$L__BB1_77;
$L__BB1_76:
	mul.wide.u32 	%rd57, %r105, 4;
	add.s64 	%rd58, %rd26, %rd57;
	mov.b32 	%r94, 0;
	st.global.u32 	[%rd58], %r94;
$L__BB1_77:
	ret;

}
	// .globl	attention_value_kernel
.visible .entry attention_value_kernel(
	.param .u64 .ptr .align 1 attention_value_kernel_param_0,
	.param .u64 .ptr .align 1 attention_value_kernel_param_1,
	.param .u64 .ptr .align 1 attention_value_kernel_param_2,
	.param .u32 attention_value_kernel_param_3,
	.param .u32 attention_value_kernel_param_4,
	.param .u32 attention_value_kernel_param_5,
	.param .u32 attention_value_kernel_param_6
)
{
	.reg .pred 	%p<23>;
	.reg .b32 	%r<83>;
	.reg .b32 	%f<95>;
	.reg .b64 	%rd<71>;

	ld.param.u64 	%rd20, [attention_value_kernel_param_0];
	ld.param.u64 	%rd22, [attention_value_kernel_param_2];
	ld.param.u32 	%r41, [attention_value_kernel_param_3];
	ld.param.u32 	%r38, [attention_value_kernel_param_4];
	ld.param.u32 	%r39, [attention_value_kernel_param_5];
	ld.param.u32 	%r40, [attention_value_kernel_param_6];
	cvta.to.global.u64 	%rd1, %rd22;
	mov.u32 	%r42, %ctaid.x;
	mov.u32 	%r43, %ntid.x;
	mov.u32 	%r44, %tid.x;
	mad.lo.s32 	%r1, %r42, %r43, %r44;
	mul.lo.s32 	%r45, %r38, %r41;
	mul.lo.s32 	%r46, %r45, %r40;
	setp.ge.s32 	%p1, %r1, %r46;
	@%p1 bra 	$L__BB2_31;
	cvta.to.global.u64 	%rd2, %rd20;
	div.s32 	%r47, %r1, %r40;
	mul.lo.s32 	%r48, %r47, %r40;
	sub.s32 	%r49, %r1, %r48;
	rem.s32 	%r2, %r47, %r38;
	mul.lo.s32 	%r50, %r40, %r38;
	div.s32 	%r51, %r1, %r50;
	mul.lo.s32 	%r3, %r39, 3;
	div.s32 	%r4, %r39, %r40;
	mul.lo.s32 	%r5, %r51, %r38;
	mul.lo.s32 	%r52, %r5, %r39;
	cvt.s64.s32 	%rd23, %r52;
	mul.lo.s32 	%r53, %r2, %r39;
	cvt.s64.s32 	%rd24, %r53;
	add.s64 	%rd25, %rd23, %rd24;
	mul.lo.s32 	%r54, %r4, %r49;
	cvt.s64.s32 	%rd3, %r54;
	add.s64 	%rd4, %rd25, %rd3;
	shl.b64 	%rd26, %rd4, 2;
	add.s64 	%rd5, %rd2, %rd26;
	mul.lo.s32 	%r55, %r38, %r38;
	mul.lo.s32 	%r56, %r55, %r40;
	mul.lo.s32 	%r57, %r56, %r51;
	cvt.s64.s32 	%rd6, %r57;
	mul.lo.s32 	%r6, %r55, %r49;
	setp.lt.s32 	%p2, %r4, 1;
	@%p2 bra 	$L__BB2_14;
	and.b32  	%r7, %r4, 15;
	setp.lt.u32 	%p3, %r4, 16;
	mov.b32 	%r72, 0;
	@%p3 bra 	$L__BB2_5;
	and.b32  	%r72, %r4, 2147483632;
	mov.b32 	%r82, 0;
$L__BB2_4:
	.pragma "nounroll";
	mul.wide.u32 	%rd27, %r82, 4;
	add.s64 	%rd28, %rd5, %rd27;
	mov.b32 	%r60, 0;
	st.global.u32 	[%rd28], %r60;
	st.global.u32 	[%rd28+4], %r60;
	st.global.u32 	[%rd28+8], %r60;
	st.global.u32 	[%rd28+12], %r60;
	st.global.u32 	[%rd28+16], %r60;
	st.global.u32 	[%rd28+20], %r60;
	st.global.u32 	[%rd28+24], %r60;
	st.global.u32 	[%rd28+28], %r60;
	st.global.u32 	[%rd28+32], %r60;
	st.global.u32 	[%rd28+36], %r60;
	st.global.u32 	[%rd28+40], %r60;
	st.global.u32 	[%rd28+44], %r60;
	st.global.u32 	[%rd28+48], %r60;
	st.global.u32 	[%rd28+52], %r60;
	st.global.u32 	[%rd28+56], %r60;
	st.global.u32 	[%rd28+60], %r60;
	add.s32 	%r82, %r82, 16;
	setp.eq.s32 	%p4, %r82, %r72;
	@%p4 bra 	$L__BB2_5;
	bra.uni 	$L__BB2_4;
$L__BB2_5:
	setp.eq.s32 	%p5, %r7, 0;
	@%p5 bra 	$L__BB2_14;
	and.b32  	%r10, %r4, 7;
	setp.lt.u32 	%p6, %r7, 8;
	@%p6 bra 	$L__BB2_8;
	mul.wide.u32 	%rd29, %r72, 4;
	add.s64 	%rd30, %rd5, %rd29;
	mov.b32 	%r61, 0;
	st.global.u32 	[%rd30], %r61;
	st.global.u32 	[%rd30+4], %r61;
	st.global.u32 	[%rd30+8], %r61;
	st.global.u32 	[%rd30+12], %r61;
	st.global.u32 	[%rd30+16], %r61;
	st.global.u32 	[%rd30+20], %r61;
	st.global.u32 	[%rd30+24], %r61;
	st.global.u32 	[%rd30+28], %r61;
	add.s32 	%r72, %r72, 8;
$L__BB2_8:
	setp.eq.s32 	%p7, %r10, 0;
	@%p7 bra 	$L__BB2_14;
	and.b32  	%r13, %r4, 3;
	setp.lt.u32 	%p8, %r10, 4;
	@%p8 bra 	$L__BB2_11;
	mul.wide.u32 	%rd31, %r72, 4;
	add.s64 	%rd32, %rd5, %rd31;
	mov.b32 	%r62, 0;
	st.global.u32 	[%rd32], %r62;
	st.global.u32 	[%rd32+4], %r62;
	st.global.u32 	[%rd32+8], %r62;
	st.global.u32 	[%rd32+12], %r62;
	add.s32 	%r72, %r72, 4;
$L__BB2_11:
	setp.eq.s32 	%p9, %r13, 0;
	@%p9 bra 	$L__BB2_14;
	mov.b32 	%r76, 0;
$L__BB2_13:
	.pragma "nounroll";
	mul.wide.u32 	%rd33, %r72, 4;
	add.s64 	%rd34, %rd5, %rd33;
	mov.b32 	%r64, 0;
	st.global.u32 	[%rd34], %r64;
	add.s32 	%r72, %r72, 1;
	add.s32 	%r76, %r76, 1;
	setp.ne.s32 	%p10, %r76, %r13;
	@%p10 bra 	$L__BB2_13;
$L__BB2_14:
	setp.lt.s32 	%p11, %r2, 0;
	@%p11 bra 	$L__BB2_31;
	setp.lt.s32 	%p12, %r4, 1;
	mul.lo.s32 	%r20, %r5, %r3;
	shl.b32 	%r21, %r39, 1;
	mul.lo.s32 	%r65, %r2, %r38;
	cvt.s64.s32 	%rd35, %r65;
	cvt.s64.s32 	%rd36, %r6;
	add.s64 	%rd37, %rd35, %rd36;
	add.s64 	%rd7, %rd37, %rd6;
	@%p12 bra 	$L__BB2_31;
	cvt.s64.s32 	%rd38, %r20;
	cvt.s64.s32 	%rd39, %r21;
	and.b32  	%r22, %r4, 15;
	and.b32  	%r23, %r4, 7;
	and.b32  	%r24, %r4, 3;
	add.s64 	%rd40, %rd38, %rd3;
	add.s64 	%rd8, %rd40, %rd39;
	add.s64 	%rd42, %rd26, %rd2;
	add.s64 	%rd9, %rd42, 32;
	add.s64 	%rd43, %rd38, %rd39;
	add.s64 	%rd10, %rd43, %rd3;
	mov.b32 	%r77, 0;
$L__BB2_17:
	mov.u32 	%r25, %r77;
	ld.param.u64 	%rd68, [attention_value_kernel_param_1];
	setp.lt.u32 	%p13, %r4, 16;
	mul.lo.s32 	%r68, %r25, %r3;
	cvt.u64.u32 	%rd44, %r25;
	add.s64 	%rd45, %rd7, %rd44;
	cvta.to.global.u64 	%rd46, %rd68;
	shl.b64 	%rd47, %rd45, 2;
	add.s64 	%rd48, %rd46, %rd47;
	ld.global.f32 	%f1, [%rd48];
	cvt.s64.s32 	%rd11, %r68;
	add.s64 	%rd12, %rd10, %rd11;
	mov.b32 	%r80, 0;
	@%p13 bra 	$L__BB2_20;
	and.b32  	%r80, %r4, 2147483632;
	neg.s32 	%r78, %r80;
	add.s64 	%rd49, %rd8, %rd11;
	shl.b64 	%rd50, %rd49, 2;
	add.s64 	%rd51, %rd1, %rd50;
	add.s64 	%rd70, %rd51, 32;
	mov.u64 	%rd69, %rd9;
$L__BB2_19:
	.pragma "nounroll";
	ld.global.f32 	%f2, [%rd70+-32];
	ld.global.f32 	%f3, [%rd69+-32];
	fma.rn.f32 	%f4, %f1, %f2, %f3;
	st.global.f32 	[%rd69+-32], %f4;
	ld.global.f32 	%f5, [%rd70+-28];
	ld.global.f32 	%f6, [%rd69+-28];
	fma.rn.f32 	%f7, %f1, %f5, %f6;
	st.global.f32 	[%rd69+-28], %f7;
	ld.global.f32 	%f8, [%rd70+-24];
	ld.global.f32 	%f9, [%rd69+-24];
	fma.rn.f32 	%f10, %f1, %f8, %f9;
	st.global.f32 	[%rd69+-24], %f10;
	ld.global.f32 	%f11, [%rd70+-20];
	ld.global.f32 	%f12, [%rd69+-20];
	fma.rn.f32 	%f13, %f1, %f11, %f12;
	st.global.f32 	[%rd69+-20], %f13;
	ld.global.f32 	%f14, [%rd70+-16];
	ld.global.f32 	%f15, [%rd69+-16];
	fma.rn.f32 	%f16, %f1, %f14, %f15;
	st.global.f32 	[%rd69+-16], %f16;
	ld.global.f32 	%f17, [%rd70+-12];
	ld.global.f32 	%f18, [%rd69+-12];
	fma.rn.f32 	%f19, %f1, %f17, %f18;
	st.global.f32 	[%rd69+-12], %f19;
	ld.global.f32 	%f20, [%rd70+-8];
	ld.global.f32 	%f21, [%rd69+-8];
	fma.rn.f32 	%f22, %f1, %f20, %f21;
	st.global.f32 	[%rd69+-8], %f22;
	ld.global.f32 	%f23, [%rd70+-4];
	ld.global.f32 	%f24, [%rd69+-4];
	fma.rn.f32 	%f25, %f1, %f23, %f24;
	st.global.f32 	[%rd69+-4], %f25;
	ld.global.f32 	%f26, [%rd70];
	ld.global.f32 	%f27, [%rd69];
	fma.rn.f32 	%f28, %f1, %f26, %f27;
	st.global.f32 	[%rd69], %f28;
	ld.global.f32 	%f29, [%rd70+4];
	ld.global.f32 	%f30, [%rd69+4];
	fma.rn.f32 	%f31, %f1, %f29, %f30;
	st.global.f32 	[%rd69+4], %f31;
	ld.global.f32 	%f32, [%rd70+8];
	ld.global.f32 	%f33, [%rd69+8];
	fma.rn.f32 	%f34, %f1, %f32, %f33;
	st.global.f32 	[%rd69+8], %f34;
	ld.global.f32 	%f35, [%rd70+12];
	ld.global.f32 	%f36, [%rd69+12];
	fma.rn.f32 	%f37, %f1, %f35, %f36;
	st.global.f32 	[%rd69+12], %f37;
	ld.global.f32 	%f38, [%rd70+16];
	ld.global.f32 	%f39, [%rd69+16];
	fma.rn.f32 	%f40, %f1, %f38, %f39;
	st.global.f32 	[%rd69+16], %f40;
	ld.global.f32 	%f41, [%rd70+20];
	ld.global.f32 	%f42, [%rd69+20];
	fma.rn.f32 	%f43, %f1, %f41, %f42;
	st.global.f32 	[%rd69+20], %f43;
	ld.global.f32 	%f44, [%rd70+24];
	ld.global.f32 	%f45, [%rd69+24];
	fma.rn.f32 	%f46, %f1, %f44, %f45;
	st.global.f32 	[%rd69+24], %f46;
	ld.global.f32 	%f47, [%rd70+28];
	ld.global.f32 	%f48, [%rd69+28];
	fma.rn.f32 	%f49, %f1, %f47, %f48;
	st.global.f32 	[%rd69+28], %f49;
	add.s32 	%r78, %r78, 16;
	add.s64 	%rd70, %rd70, 64;
	add.s64 	%rd69, %rd69, 64;
	setp.ne.s32 	%p14, %r78, 0;
	@%p14 bra 	$L__BB2_19;
$L__BB2_20:
	setp.eq.s32 	%p15, %r22, 0;
	@%p15 bra 	$L__BB2_30;
	add.s32 	%r70, %r22, -1;
	setp.lt.u32 	%p16, %r70, 7;
	@%p16 bra 	$L__BB2_23;
	cvt.u64.u32 	%rd52, %r80;
	add.s64 	%rd53, %rd12, %rd52;
	shl.b64 	%rd54, %rd53, 2;
	add.s64 	%rd55, %rd1, %rd54;
	ld.global.f32 	%f50, [%rd55];
	mul.wide.u32 	%rd56, %r80, 4;
	add.s64 	%rd57, %rd5, %rd56;
	ld.global.f32 	%f51, [%rd57];
	fma.rn.f32 	%f52, %f1, %f50, %f51;
	st.global.f32 	[%rd57], %f52;
	ld.global.f32 	%f53, [%rd55+4];
	ld.global.f32 	%f54, [%rd57+4];
	fma.rn.f32 	%f55, %f1, %f53, %f54;
	st.global.f32 	[%rd57+4], %f55;
	ld.global.f32 	%f56, [%rd55+8];
	ld.global.f32 	%f57, [%rd57+8];
	fma.rn.f32 	%f58, %f1, %f56, %f57;
	st.global.f32 	[%rd57+8], %f58;
	ld.global.f32 	%f59, [%rd55+12];
	ld.global.f32 	%f60, [%rd57+12];
	fma.rn.f32 	%f61, %f1, %f59, %f60;
	st.global.f32 	[%rd57+12], %f61;
	ld.global.f32 	%f62, [%rd55+16];
	ld.global.f32 	%f63, [%rd57+16];
	fma.rn.f32 	%f64, %f1, %f62, %f63;
	st.global.f32 	[%rd57+16], %f64;
	ld.global.f32 	%f65, [%rd55+20];
	ld.global.f32 	%f66, [%rd57+20];
	fma.rn.f32 	%f67, %f1, %f65, %f66;
	st.global.f32 	[%rd57+20], %f67;
	ld.global.f32 	%f68, [%rd55+24];
	ld.global.f32 	%f69, [%rd57+24];
	fma.rn.f32 	%f70, %f1, %f68, %f69;
	st.global.f32 	[%rd57+24], %f70;
	ld.global.f32 	%f71, [%rd55+28];
	ld.global.f32 	%f72, [%rd57+28];
	fma.rn.f32 	%f73, %f1, %f71, %f72;
	st.global.f32 	[%rd57+28], %f73;
	add.s32 	%r80, %r80, 8;
$L__BB2_23:
	setp.eq.s32 	%p17, %r23, 0;
	@%p17 bra 	$L__BB2_30;
	add.s32 	%r71, %r23, -1;
	setp.lt.u32 	%p18, %r71, 3;
	@%p18 bra 	$L__BB2_26;
	cvt.u64.u32 	%rd58, %r80;
	add.s64 	%rd59, %rd12, %rd58;
	shl.b64 	%rd60, %rd59, 2;
	add.s64 	%rd61, %rd1, %rd60;
	ld.global.f32 	%f74, [%rd61];
	mul.wide.u32 	%rd62, %r80, 4;
	add.s64 	%rd63, %rd5, %rd62;
	ld.global.f32 	%f75, [%rd63];
	fma.rn.f32 	%f76, %f1, %f74, %f75;
	st.global.f32 	[%rd63], %f76;
	ld.global.f32 	%f77, [%rd61+4];
	ld.global.f32 	%f78, [%rd63+4];
	fma.rn.f32 	%f79, %f1, %f77, %f78;
	st.global.f32 	[%rd63+4], %f79;
	ld.global.f32 	%f80, [%rd61+8];
	ld.global.f32 	%f81, [%rd63+8];
	fma.rn.f32 	%f82, %f1, %f80, %f81;
	st.global.f32 	[%rd63+8], %f82;
	ld.global.f32 	%f83, [%rd61+12];
	ld.global.f32 	%f84, [%rd63+12];
	fma.rn.f32 	%f85, %f1, %f83, %f84;
	st.global.f32 	[%rd63+12], %f85;
	add.s32 	%r80, %r80, 4;
$L__BB2_26:
	setp.eq.s32 	%p19, %r24, 0;
	@%p19 bra 	$L__BB2_30;
	setp.eq.s32 	%p20, %r24, 1;
	cvt.u64.u32 	%rd64, %r80;
	add.s64 	%rd65, %rd12, %rd64;
	shl.b64 	%rd66, %rd65, 2;
	add.s64 	%rd18, %rd1, %rd66;
	ld.global.f32 	%f86, [%rd18];
	mul.wide.u32 	%rd67, %r80, 4;
	add.s64 	%rd19, %rd5, %rd67;
	ld.global.f32 	%f87, [%rd19];
	fma.rn.f32 	%f88, %f1, %f86, %f87;
	st.global.f32 	[%rd19], %f88;
	@%p20 bra 	$L__BB2_30;
	setp.eq.s32 	%p21, %r24, 2;
	ld.global.f32 	%f89, [%rd18+4];
	ld.global.f32 	%f90, [%rd19+4];
	fma.rn.f32 	%f91, %f1, %f89, %f90;
	st.global.f32 	[%rd19+4], %f91;
	@%p21 bra 	$L__BB2_30;
	ld.global.f32 	%f92, [%rd18+8];
	ld.global.f32 	%f93, [%rd19+8];
	fma.rn.f32 	%f94, %f1, %f92, %f93;
	st.global.f32 	[%rd19+8], %f94;
$L__BB2_30:
	add.s32 	%r77, %r25, 1;
	setp.eq.s32 	%p22, %r25, %r2;
	@%p22 bra 	$L__BB2_31;
	bra.uni 	$L__BB2_17;
$L__BB2_31:
	ret;

}
	// .globl	encoder_forward_kernel
.visible .entry encoder_forward_kernel(
	.param .u64 .ptr .align 1 encoder_forward_kernel_param_0,
	.param .u64 .ptr .align 1 encoder_forward_kernel_param_1,
	.param .u64 .ptr .align 1 encoder_forward_kernel_param_2,
	.param .u64 .ptr .align 1 encoder_forward_kernel_param_3,
	.param .u32 encoder_forward_kernel_param_4,
	.param .u32 encoder_forward_kernel_param_5,
	.param .u32 encoder_forward_kernel_param_6
)
{
	.reg .pred 	%p<2>;
	.reg .b32 	%r<19>;
	.reg .b32 	%f<4>;
	.reg .b64 	%rd<24>;

	ld.param.u64 	%rd1, [encoder_forward_kernel_param_0];
	ld.param.u64 	%rd2, [encoder_forward_kernel_param_1];
	ld.param.u64 	%rd3, [encoder_forward_kernel_param_2];
	ld.param.u64 	%rd4, [encoder_forward_kernel_param_3];
	ld.param.u32 	%r4, [encoder_forward_kernel_param_4];
	ld.param.u32 	%r2, [encoder_forward_kernel_param_5];
	ld.param.u32 	%r3, [encoder_forward_kernel_param_6];
	mov.u32 	%r5, %ctaid.x;
	mov.u32 	%r6, %ntid.x;
	mov.u32 	%r7, %tid.x;
	mad.lo.s32 	%r1, %r5, %r6, %r7;
	mul.lo.s32 	%r8, %r2, %r4;
	mul.lo.s32 	%r9, %r8, %r3;
	setp.ge.s32 	%p1, %r1, %r9;
	@%p1 bra 	$L__BB3_2;
	cvta.to.global.u64 	%rd5, %rd2;
	cvta.to.global.u64 	%rd6, %rd3;
	cvta.to.global.u64 	%rd7, %rd4;
	cvta.to.global.u64 	%rd8, %rd1;
	div.s32 	%r10, %r1, %r3;
	rem.s32 	%r11, %r10, %r2;
	mul.lo.s32 	%r12, %r10, %r3;
	sub.s32 	%r13, %r1, %r12;
	sub.s32 	%r14, %r10, %r11;
	mul.wide.s32 	%rd9, %r10, 4;
	add.s64 	%rd10, %rd5, %rd9;
	ld.global.u32 	%r15, [%rd10];
	mul.lo.s32 	%r16, %r14, %r3;
	cvt.s64.s32 	%rd11, %r16;
	mul.lo.s32 	%r17, %r11, %r3;
	cvt.s64.s32 	%rd12, %r17;
	cvt.s64.s32 	%rd13, %r13;
	add.s64 	%rd14, %rd13, %rd12;
	add.s64 	%rd15, %rd14, %rd11;
	shl.b64 	%rd16, %rd15, 2;
	add.s64 	%rd17, %rd8, %rd16;
	mul.lo.s32 	%r18, %r15, %r3;
	cvt.s64.s32 	%rd18, %r18;
	add.s64 	%rd19, %rd18, %rd13;
	shl.b64 	%rd20, %rd19, 2;
	add.s64 	%rd21, %rd6, %rd20;
	shl.b64 	%rd22, %rd14, 2;
	add.s64 	%rd23, %rd7, %rd22;
	ld.global.f32 	%f1, [%rd21];
	ld.global.f32 	%f2, [%rd23];
	add.f32 	%f3, %f1, %f2;
	st.global.f32 	[%rd17], %f3;
$L__BB3_2:
	ret;

}
	// .globl	matmul_forward_kernel
.visible .entry matmul_forward_kernel(
	.param .u64 .ptr .align 1 matmul_forward_kernel_param_0,
	.param .u64 .ptr .align 1 matmul_forward_kernel_param_1,
	.param .u64 .ptr .align 1 matmul_forward_kernel_param_2,
	.param .u64 .ptr .align 1 matmul_forward_kernel_param_3,
	.param .u32 matmul_forward_kernel_param_4,
	.param .u32 matmul_forward_kernel_param_5,
	.param .u32 matmul_forward_kernel_param_6
)
{
	.reg .pred 	%p<14>;
	.reg .b32 	%r<34>;
	.reg .b32 	%f<69>;
	.reg .b64 	%rd<48>;

	ld.param.u64 	%rd11, [matmul_forward_kernel_param_0];
	ld.param.u64 	%rd13, [matmul_forward_kernel_param_1];
	ld.param.u64 	%rd14, [matmul_forward_kernel_param_2];
	ld.param.u64 	%rd12, [matmul_forward_kernel_param_3];
	ld.param.u32 	%r16, [matmul_forward_kernel_param_4];
	ld.param.u32 	%r14, [matmul_forward_kernel_param_5];
	ld.param.u32 	%r17, [matmul_forward_kernel_param_6];
	cvta.to.global.u64 	%rd1, %rd14;
	cvta.to.global.u64 	%rd2, %rd13;
	mov.u32 	%r18, %ctaid.x;
	mov.u32 	%r19, %ntid.x;
	mov.u32 	%r20, %tid.x;
	mad.lo.s32 	%r1, %r18, %r19, %r20;
	mov.u32 	%r21, %ctaid.y;
	mov.u32 	%r22, %ntid.y;
	mov.u32 	%r23, %tid.y;
	mad.lo.s32 	%r24, %r21, %r22, %r23;
	setp.ge.s32 	%p1, %r1, %r16;
	setp.ge.s32 	%p2, %r24, %r17;
	or.pred  	%p3, %p1, %p2;
	@%p3 bra 	$L__BB4_16;
	setp.eq.s64 	%p4, %rd12, 0;
	mov.f32 	%f68, 0f00000000;
	@%p4 bra 	$L__BB4_3;
	cvta.to.global.u64 	%rd15, %rd12;
	mul.wide.u32 	%rd16, %r24, 4;
	add.s64 	%rd17, %rd15, %rd16;
	ld.global.f32 	%f68, [%rd17];
$L__BB4_3:
	mul.lo.s32 	%r25, %r14, %r24;
	cvt.s64.s32 	%rd3, %r25;
	mul.lo.s32 	%r26, %r14, %r1;
	cvt.s64.s32 	%rd4, %r26;
	setp.lt.s32 	%p5, %r14, 1;
	@%p5 bra 	$L__BB4_15;
	and.b32  	%r3, %r14, 7;
	setp.lt.u32 	%p6, %r14, 8;
	mov.b32 	%r32, 0;
	@%p6 bra 	$L__BB4_7;
	and.b32  	%r32, %r14, 2147483640;
	neg.s32 	%r30, %r32;
	shl.b64 	%rd18, %rd4, 2;
	add.s64 	%rd19, %rd18, %rd2;
	add.s64 	%rd47, %rd19, 16;
	shl.b64 	%rd20, %rd3, 2;
	add.s64 	%rd21, %rd20, %rd1;
	add.s64 	%rd46, %rd21, 16;
$L__BB4_6:
	.pragma "nounroll";
	ld.global.f32 	%f17, [%rd47+-16];
	ld.global.f32 	%f18, [%rd46+-16];
	fma.rn.f32 	%f19, %f17, %f18, %f68;
	ld.global.f32 	%f20, [%rd47+-12];
	ld.global.f32 	%f21, [%rd46+-12];
	fma.rn.f32 	%f22, %f20, %f21, %f19;
	ld.global.f32 	%f23, [%rd47+-8];
	ld.global.f32 	%f24, [%rd46+-8];
	fma.rn.f32 	%f25, %f23, %f24, %f22;
	ld.global.f32 	%f26, [%rd47+-4];
	ld.global.f32 	%f27, [%rd46+-4];
	fma.rn.f32 	%f28, %f26, %f27, %f25;
	ld.global.f32 	%f29, [%rd47];
	ld.global.f32 	%f30, [%rd46];
	fma.rn.f32 	%f31, %f29, %f30, %f28;
	ld.global.f32 	%f32, [%rd47+4];
	ld.global.f32 	%f33, [%rd46+4];
	fma.rn.f32 	%f34, %f32, %f33, %f31;
	ld.global.f32 	%f35, [%rd47+8];
	ld.global.f32 	%f36, [%rd46+8];
	fma.rn.f32 	%f37, %f35, %f36, %f34;
	ld.global.f32 	%f38, [%rd47+12];
	ld.global.f32 	%f39, [%rd46+12];
	fma.rn.f32 	%f68, %f38, %f39, %f37;
	add.s32 	%r30, %r30, 8;
	add.s64 	%rd47, %rd47, 32;
	add.s64 	%rd46, %rd46, 32;
	setp.ne.s32 	%p7, %r30, 0;
	@%p7 bra 	$L__BB4_6;
$L__BB4_7:
	setp.eq.s32 	%p8, %r3, 0;
	@%p8 bra 	$L__BB4_15;
	and.b32  	%r9, %r14, 3;
	setp.lt.u32 	%p9, %r3, 4;
	@%p9 bra 	$L__BB4_10;
	cvt.u64.u32 	%rd22, %r32;
	add.s64 	%rd23, %rd22, %rd4;
	shl.b64 	%rd24, %rd23, 2;
	add.s64 	%rd25, %rd2, %rd24;
	ld.global.f32 	%f41, [%rd25];
	add.s64 	%rd26, %rd22, %rd3;
	shl.b64 	%rd27, %rd26, 2;
	add.s64 	%rd28, %rd1, %rd27;
	ld.global.f32 	%f42, [%rd28];
	fma.rn.f32 	%f43, %f41, %f42, %f68;
	ld.global.f32 	%f44, [%rd25+4];
	ld.global.f32 	%f45, [%rd28+4];
	fma.rn.f32 	%f46, %f44, %f45, %f43;
	ld.global.f32 	%f47, [%rd25+8];
	ld.global.f32 	%f48, [%rd28+8];
	fma.rn.f32 	%f49, %f47, %f48, %f46;
	ld.global.f32 	%f50, [%rd25+12];
	ld.global.f32 	%f51, [%rd28+12];
	fma.rn.f32 	%f68, %f50, %f51, %f49;
	add.s32 	%r32, %r32, 4;
$L__BB4_10:
	setp.eq.s32 	%p10, %r9, 0;
	@%p10 bra 	$L__BB4_15;
	setp.eq.s32 	%p11, %r9, 1;
	@%p11 bra 	$L__BB4_13;
	cvt.u64.u32 	%rd29, %r32;
	add.s64 	%rd30, %rd29, %rd4;
	shl.b64 	%rd31, %rd30, 2;
	add.s64 	%rd32, %rd2, %rd31;
	ld.global.f32 	%f53, [%rd32];
	add.s64 	%rd33, %rd29, %rd3;
	shl.b64 	%rd34, %rd33, 2;
	add.s64 	%rd35, %rd1, %rd34;
	ld.global.f32 	%f54, [%rd35];
	fma.rn.f32 	%f55, %f53, %f54, %f68;
	ld.global.f32 	%f56, [%rd32+4];
	ld.global.f32 	%f57, [%rd35+4];
	fma.rn.f32 	%f68, %f56, %f57, %f55;
	add.s32 	%r32, %r32, 2;
$L__BB4_13:
	and.b32  	%r28, %r14, 1;
	setp.eq.b32 	%p12, %r28, 1;
	not.pred 	%p13, %p12;
	@%p13 bra 	$L__BB4_15;
	cvt.u64.u32 	%rd36, %r32;
	add.s64 	%rd37, %rd36, %rd4;
	shl.b64 	%rd38, %rd37, 2;
	add.s64 	%rd39, %rd2, %rd38;
	ld.global.f32 	%f58, [%rd39];
	add.s64 	%rd40, %rd36, %rd3;
	shl.b64 	%rd41, %rd40, 2;
	add.s64 	%rd42, %rd1, %rd41;
	ld.global.f32 	%f59, [%rd42];
	fma.rn.f32 	%f68, %f58, %f59, %f68;
$L__BB4_15:
	mad.lo.s32 	%r29, %r17, %r1, %r24;
	cvta.to.global.u64 	%rd43, %rd11;
	mul.wide.s32 	%rd44, %r29, 4;
	add.s64 	%rd45, %rd43, %rd44;
	st.global.f32 	[%rd45], %f68;
$L__BB4_16:
	ret;

}
	// .globl	layernorm_forward_kernel
.visible .entry layernorm_forward_kernel(
	.param .u64 .ptr .align 1 layernorm_forward_kernel_param_0,
	.param .u64 .ptr .align 1 layernorm_forward_kernel_param_1,
	.param .u64 .ptr .align 1 layernorm_forward_kernel_param_2,
	.param .u64 .ptr .align 1 layernorm_forward_kernel_param_3,
	.param .u64 .ptr .align 1 layernorm_forward_kernel_param_4,
	.param .u64 .ptr .align 1 layernorm_forward_kernel_param_5,
	.param .u32 layernorm_forward_kernel_param_6,
	.param .u32 layernorm_forward_kernel_param_7
)
{
	.reg .pred 	%p<29>;
	.reg .b32 	%r<67>;
	.reg .b32 	%f<290>;
	.reg .b64 	%rd<96>;

	ld.param.u64 	%rd34, [layernorm_forward_kernel_param_0];
	ld.param.u64 	%rd32, [layernorm_forward_kernel_param_2];
	ld.param.u64 	%rd33, [layernorm_forward_kernel_param_3];
	ld.param.u64 	%rd35, [layernorm_forward_kernel_param_4];
	ld.param.u64 	%rd36, [layernorm_forward_kernel_param_5];
	ld.param.u32 	%r44, [layernorm_forward_kernel_param_6];
	ld.param.u32 	%r43, [layernorm_forward_kernel_param_7];
	cvta.to.global.u64 	%rd1, %rd34;
	cvta.to.global.u64 	%rd2, %rd36;
	cvta.to.global.u64 	%rd3, %rd35;
	mov.u32 	%r45, %ctaid.x;
	mov.u32 	%r46, %ntid.x;
	mov.u32 	%r47, %tid.x;
	mad.lo.s32 	%r1, %r45, %r46, %r47;
	setp.ge.s32 	%p1, %r1, %r44;
	@%p1 bra 	$L__BB5_40;
	cvta.to.global.u64 	%rd4, %rd33;
	mul.lo.s32 	%r48, %r43, %r1;
	cvt.s64.s32 	%rd5, %r48;
	mul.wide.s32 	%rd37, %r48, 4;
	add.s64 	%rd6, %rd4, %rd37;
	setp.lt.s32 	%p2, %r43, 1;
	mov.f32 	%f280, 0f00000000;
	@%p2 bra 	$L__BB5_14;
	and.b32  	%r2, %r43, 15;
	setp.lt.u32 	%p3, %r43, 16;
	mov.f32 	%f280, 0f00000000;
	mov.b32 	%r55, 0;
	@%p3 bra 	$L__BB5_5;
	and.b32  	%r55, %r43, 2147483632;
	neg.s32 	%r53, %r55;
	shl.b64 	%rd38, %rd5, 2;
	add.s64 	%rd39, %rd38, %rd4;
	add.s64 	%rd88, %rd39, 32;
	mov.f32 	%f280, 0f00000000;
$L__BB5_4:
	.pragma "nounroll";
	ld.global.f32 	%f34, [%rd88+-32];
	add.f32 	%f35, %f280, %f34;
	ld.global.f32 	%f36, [%rd88+-28];
	add.f32 	%f37, %f35, %f36;
	ld.global.f32 	%f38, [%rd88+-24];
	add.f32 	%f39, %f37, %f38;
	ld.global.f32 	%f40, [%rd88+-20];
	add.f32 	%f41, %f39, %f40;
	ld.global.f32 	%f42, [%rd88+-16];
	add.f32 	%f43, %f41, %f42;
	ld.global.f32 	%f44, [%rd88+-12];
	add.f32 	%f45, %f43, %f44;
	ld.global.f32 	%f46, [%rd88+-8];
	add.f32 	%f47, %f45, %f46;
	ld.global.f32 	%f48, [%rd88+-4];
	add.f32 	%f49, %f47, %f48;
	ld.global.f32 	%f50, [%rd88];
	add.f32 	%f51, %f49, %f50;
	ld.global.f32 	%f52, [%rd88+4];
	add.f32 	%f53, %f51, %f52;
	ld.global.f32 	%f54, [%rd88+8];
	add.f32 	%f55, %f53, %f54;
	ld.global.f32 	%f56, [%rd88+12];
	add.f32 	%f57, %f55, %f56;
	ld.global.f32 	%f58, [%rd88+16];
	add.f32 	%f59, %f57, %f58;
	ld.global.f32 	%f60, [%rd88+20];
	add.f32 	%f61, %f59, %f60;
	ld.global.f32 	%f62, [%rd88+24];
	add.f32 	%f63, %f61, %f62;
	ld.global.f32 	%f64, [%rd88+28];
	add.f32 	%f280, %f63, %f64;
	add.s32 	%r53, %r53, 16;
	add.s64 	%rd88, %rd88, 64;
	setp.ne.s32 	%p4, %r53, 0;
	@%p4 bra 	$L__BB5_4;
$L__BB5_5:
	setp.eq.s32 	%p5, %r2, 0;
	@%p5 bra 	$L__BB5_14;
	and.b32  	%r8, %r43, 7;
	setp.lt.u32 	%p6, %r2, 8;
	@%p6 bra 	$L__BB5_8;
	mul.wide.u32 	%rd40, %r55, 4;
	add.s64 	%rd41, %rd6, %rd40;
	ld.global.f32 	%f66, [%rd41];
	add.f32 	%f67, %f280, %f66;
	ld.global.f32 	%f68, [%rd41+4];
	add.f32 	%f69, %f67, %f68;
	ld.global.f32 	%f70, [%rd41+8];
	add.f32 	%f71, %f69, %f70;
	ld.global.f32 	%f72, [%rd41+12];
	add.f32 	%f73, %f71, %f72;
	ld.global.f32 	%f74, [%rd41+16];
	add.f32 	%f75, %f73, %f74;
	ld.global.f32 	%f76, [%rd41+20];
	add.f32 	%f77, %f75, %f76;
	ld.global.f32 	%f78, [%rd41+24];
	add.f32 	%f79, %f77, %f78;
	ld.global.f32 	%f80, [%rd41+28];
	add.f32 	%f280, %f79, %f80;
	add.s32 	%r55, %r55, 8;
$L__BB5_8:
	setp.eq.s32 	%p7, %r8, 0;
	@%p7 bra 	$L__BB5_14;
	and.b32  	%r11, %r43, 3;
	setp.lt.u32 	%p8, %r8, 4;
	@%p8 bra 	$L__BB5_11;
	mul.wide.u32 	%rd42, %r55, 4;
	add.s64 	%rd43, %rd6, %rd42;
	ld.global.f32 	%f82, [%rd43];
	add.f32 	%f83, %f280, %f82;
	ld.global.f32 	%f84, [%rd43+4];
	add.f32 	%f85, %f83, %f84;
	ld.global.f32 	%f86, [%rd43+8];
	add.f32 	%f87, %f85, %f86;
	ld.global.f32 	%f88, [%rd43+12];
	add.f32 	%f280, %f87, %f88;
	add.s32 	%r55, %r55, 4;
$L__BB5_11:
	setp.eq.s32 	%p9, %r11, 0;
	@%p9 bra 	$L__BB5_14;
	shl.b64 	%rd44, %rd5, 2;
	mul.wide.u32 	%rd45, %r55, 4;
	add.s64 	%rd46, %rd44, %rd45;
	add.s64 	%rd89, %rd4, %rd46;
	neg.s32 	%r57, %r11;
$L__BB5_13:
	.pragma "nounroll";
	ld.global.f32 	%f89, [%rd89];
	add.f32 	%f280, %f280, %f89;
	add.s64 	%rd89, %rd89, 4;
	add.s32 	%r57, %r57, 1;
	setp.ne.s32 	%p10, %r57, 0;
	@%p10 bra 	$L__BB5_13;
$L__BB5_14:
	setp.lt.s32 	%p11, %r43, 1;
	cvt.rn.f32.s32 	%f14, %r43;
	div.rn.f32 	%f15, %f280, %f14;
	mov.f32 	%f289, 0f00000000;
	@%p11 bra 	$L__BB5_27;
	and.b32  	%r17, %r43, 15;
	setp.lt.u32 	%p12, %r43, 16;
	mov.f32 	%f289, 0f00000000;
	mov.b32 	%r60, 0;
	@%p12 bra 	$L__BB5_18;
	and.b32  	%r60, %r43, 2147483632;
	neg.s32 	%r58, %r60;
	shl.b64 	%rd47, %rd5, 2;
	add.s64 	%rd48, %rd47, %rd4;
	add.s64 	%rd90, %rd48, 32;
	mov.f32 	%f289, 0f00000000;
$L__BB5_17:
	.pragma "nounroll";
	ld.global.f32 	%f94, [%rd90+-32];
	sub.f32 	%f95, %f94, %f15;
	fma.rn.f32 	%f96, %f95, %f95, %f289;
	ld.global.f32 	%f97, [%rd90+-28];
	sub.f32 	%f98, %f97, %f15;
	fma.rn.f32 	%f99, %f98, %f98, %f96;
	ld.global.f32 	%f100, [%rd90+-24];
	sub.f32 	%f101, %f100, %f15;
	fma.rn.f32 	%f102, %f101, %f101, %f99;
	ld.global.f32 	%f103, [%rd90+-20];
	sub.f32 	%f104, %f103, %f15;
	fma.rn.f32 	%f105, %f104, %f104, %f102;
	ld.global.f32 	%f106, [%rd90+-16];
	sub.f32 	%f107, %f106, %f15;
	fma.rn.f32 	%f108, %f107, %f107, %f105;
	ld.global.f32 	%f109, [%rd90+-12];
	sub.f32 	%f110, %f109, %f15;
	fma.rn.f32 	%f111, %f110, %f110, %f108;
	ld.global.f32 	%f112, [%rd90+-8];
	sub.f32 	%f113, %f112, %f15;
	fma.rn.f32 	%f114, %f113, %f113, %f111;
	ld.global.f32 	%f115, [%rd90+-4];
	sub.f32 	%f116, %f115, %f15;
	fma.rn.f32 	%f117, %f116, %f116, %f114;
	ld.global.f32 	%f118, [%rd90];
	sub.f32 	%f119, %f118, %f15;
	fma.rn.f32 	%f120, %f119, %f119, %f117;
	ld.global.f32 	%f121, [%rd90+4];
	sub.f32 	%f122, %f121, %f15;
	fma.rn.f32 	%f123, %f122, %f122, %f120;
	ld.global.f32 	%f124, [%rd90+8];
	sub.f32 	%f125, %f124, %f15;
	fma.rn.f32 	%f126, %f125, %f125, %f123;
	ld.global.f32 	%f127, [%rd90+12];
	sub.f32 	%f128, %f127, %f15;
	fma.rn.f32 	%f129, %f128, %f128, %f126;
	ld.global.f32 	%f130, [%rd90+16];
	sub.f32 	%f131, %f130, %f15;
	fma.rn.f32 	%f132, %f131, %f131, %f129;
	ld.global.f32 	%f133, [%rd90+20];
	sub.f32 	%f134, %f133, %f15;
	fma.rn.f32 	%f135, %f134, %f134, %f132;
	ld.global.f32 	%f136, [%rd90+24];
	sub.f32 	%f137, %f136, %f15;
	fma.rn.f32 	%f138, %f137, %f137, %f135;
	ld.global.f32 	%f139, [%rd90+28];
	sub.f32 	%f140, %f139, %f15;
	fma.rn.f32 	%f289, %f140, %f140, %f138;
	add.s32 	%r58, %r58, 16;
	add.s64 	%rd90, %rd90, 64;
	setp.ne.s32 	%p13, %r58, 0;
	@%p13 bra 	$L__BB5_17;
$L__BB5_18:
	setp.eq.s32 	%p14, %r17, 0;
	@%p14 bra 	$L__BB5_27;
	and.b32  	%r23, %r43, 7;
	setp.lt.u32 	%p15, %r17, 8;
	@%p15 bra 	$L__BB5_21;
	mul.wide.u32 	%rd49, %r60, 4;
	add.s64 	%rd50, %rd6, %rd49;
	ld.global.f32 	%f142, [%rd50];
	sub.f32 	%f143, %f142, %f15;
	fma.rn.f32 	%f144, %f143, %f143, %f289;
	ld.global.f32 	%f145, [%rd50+4];
	sub.f32 	%f146, %f145, %f15;
	fma.rn.f32 	%f147, %f146, %f146, %f144;
	ld.global.f32 	%f148, [%rd50+8];
	sub.f32 	%f149, %f148, %f15;
	fma.rn.f32 	%f150, %f149, %f149, %f147;
	ld.global.f32 	%f151, [%rd50+12];
	sub.f32 	%f152, %f151, %f15;
	fma.rn.f32 	%f153, %f152, %f152, %f150;
	ld.global.f32 	%f154, [%rd50+16];
	sub.f32 	%f155, %f154, %f15;
	fma.rn.f32 	%f156, %f155, %f155, %f153;
	ld.global.f32 	%f157, [%rd50+20];
	sub.f32 	%f158, %f157, %f15;
	fma.rn.f32 	%f159, %f158, %f158, %f156;
	ld.global.f32 	%f160, [%rd50+24];
	sub.f32 	%f161, %f160, %f15;
	fma.rn.f32 	%f162, %f161, %f161, %f159;
	ld.global.f32 	%f163, [%rd50+28];
	sub.f32 	%f164, %f163, %f15;
	fma.rn.f32 	%f289, %f164, %f164, %f162;
	add.s32 	%r60, %r60, 8;
$L__BB5_21:
	setp.eq.s32 	%p16, %r23, 0;
	@%p16 bra 	$L__BB5_27;
	and.b32  	%r26, %r43, 3;
	setp.lt.u32 	%p17, %r23, 4;
	@%p17 bra 	$L__BB5_24;
	mul.wide.u32 	%rd51, %r60, 4;
	add.s64 	%rd52, %rd6, %rd51;
	ld.global.f32 	%f166, [%rd52];
	sub.f32 	%f167, %f166, %f15;
	fma.rn.f32 	%f168, %f167, %f167, %f289;
	ld.global.f32 	%f169, [%rd52+4];
	sub.f32 	%f170, %f169, %f15;
	fma.rn.f32 	%f171, %f170, %f170, %f168;
	ld.global.f32 	%f172, [%rd52+8];
	sub.f32 	%f173, %f172, %f15;
	fma.rn.f32 	%f174, %f173, %f173, %f171;
	ld.global.f32 	%f175, [%rd52+12];
	sub.f32 	%f176, %f175, %f15;
	fma.rn.f32 	%f289, %f176, %f176, %f174;
	add.s32 	%r60, %r60, 4;
$L__BB5_24:
	setp.eq.s32 	%p18, %r26, 0;
	@%p18 bra 	$L__BB5_27;
	shl.b64 	%rd53, %rd5, 2;
	mul.wide.u32 	%rd54, %r60, 4;
	add.s64 	%rd55, %rd53, %rd54;
	add.s64 	%rd91, %rd4, %rd55;
	neg.s32 	%r62, %r26;
$L__BB5_26:
	.pragma "nounroll";
	ld.global.f32 	%f177, [%rd91];
	sub.f32 	%f178, %f177, %f15;
	fma.rn.f32 	%f289, %f178, %f178, %f289;
	add.s64 	%rd91, %rd91, 4;
	add.s32 	%r62, %r62, 1;
	setp.ne.s32 	%p19, %r62, 0;
	@%p19 bra 	$L__BB5_26;
$L__BB5_27:
	setp.lt.s32 	%p20, %r43, 1;
	div.rn.f32 	%f179, %f289, %f14;
	add.f32 	%f180, %f179, 0f3727C5AC;
	sqrt.rn.f32 	%f181, %f180;
	rcp.rn.f32 	%f29, %f181;
	@%p20 bra 	$L__BB5_39;
	and.b32  	%r32, %r43, 7;
	setp.lt.u32 	%p21, %r43, 8;
	mov.b32 	%r65, 0;
	@%p21 bra 	$L__BB5_31;
	and.b32  	%r65, %r43, 2147483640;
	neg.s32 	%r63, %r65;
	shl.b64 	%rd56, %rd5, 2;
	add.s64 	%rd57, %rd56, 16;
	add.s64 	%rd95, %rd4, %rd57;
	add.s64 	%rd94, %rd3, 16;
	add.s64 	%rd93, %rd2, 16;
	add.s64 	%rd92, %rd1, %rd57;
$L__BB5_30:
	.pragma "nounroll";
	ld.global.f32 	%f182, [%rd95+-16];
	sub.f32 	%f183, %f182, %f15;
	mul.f32 	%f184, %f29, %f183;
	ld.global.f32 	%f185, [%rd94+-16];
	ld.global.f32 	%f186, [%rd93+-16];
	fma.rn.f32 	%f187, %f185, %f184, %f186;
	st.global.f32 	[%rd92+-16], %f187;
	ld.global.f32 	%f188, [%rd95+-12];
	sub.f32 	%f189, %f188, %f15;
	mul.f32 	%f190, %f29, %f189;
	ld.global.f32 	%f191, [%rd94+-12];
	ld.global.f32 	%f192, [%rd93+-12];
	fma.rn.f32 	%f193, %f191, %f190, %f192;
	st.global.f32 	[%rd92+-12], %f193;
	ld.global.f32 	%f194, [%rd95+-8];
	sub.f32 	%f195, %f194, %f15;
	mul.f32 	%f196, %f29, %f195;
	ld.global.f32 	%f197, [%rd94+-8];
	ld.global.f32 	%f198, [%rd93+-8];
	fma.rn.f32 	%f199, %f197, %f196, %f198;
	st.global.f32 	[%rd92+-8], %f199;
	ld.global.f32 	%f200, [%rd95+-4];
	sub.f32 	%f201, %f200, %f15;
	mul.f32 	%f202, %f29, %f201;
	ld.global.f32 	%f203, [%rd94+-4];
	ld.global.f32 	%f204, [%rd93+-4];
	fma.rn.f32 	%f205, %f203, %f202, %f204;
	st.global.f32 	[%rd92+-4], %f205;
	ld.global.f32 	%f206, [%rd95];
	sub.f32 	%f207, %f206, %f15;
	mul.f32 	%f208, %f29, %f207;
	ld.global.f32 	%f209, [%rd94];
	ld.global.f32 	%f210, [%rd93];
	fma.rn.f32 	%f211, %f209, %f208, %f210;
	st.global.f32 	[%rd92], %f211;
	ld.global.f32 	%f212, [%rd95+4];
	sub.f32 	%f213, %f212, %f15;
	mul.f32 	%f214, %f29, %f213;
	ld.global.f32 	%f215, [%rd94+4];
	ld.global.f32 	%f216, [%rd93+4];
	fma.rn.f32 	%f217, %f215, %f214, %f216;
	st.global.f32 	[%rd92+4], %f217;
	ld.global.f32 	%f218, [%rd95+8];
	sub.f32 	%f219, %f218, %f15;
	mul.f32 	%f220, %f29, %f219;
	ld.global.f32 	%f221, [%rd94+8];
	ld.global.f32 	%f222, [%rd93+8];
	fma.rn.f32 	%f223, %f221, %f220, %f222;
	st.global.f32 	[%rd92+8], %f223;
	ld.global.f32 	%f224, [%rd95+12];
	sub.f32 	%f225, %f224, %f15;
	mul.f32 	%f226, %f29, %f225;
	ld.global.f32 	%f227, [%rd94+12];
	ld.global.f32 	%f228, [%rd93+12];
	fma.rn.f32 	%f229, %f227, %f226, %f228;
	st.global.f32 	[%rd92+12], %f229;
	add.s32 	%r63, %r63, 8;
	add.s64 	%rd95, %rd95, 32;
	add.s64 	%rd94, %rd94, 32;
	add.s64 	%rd93, %rd93, 32;
	add.s64 	%rd92, %rd92, 32;
	setp.ne.s32 	%p22, %r63, 0;
	@%p22 bra 	$L__BB5_30;
$L__BB5_31:
	setp.eq.s32 	%p23, %r32, 0;
	@%p23 bra 	$L__BB5_39;
	and.b32  	%r38, %r43, 3;
	setp.lt.u32 	%p24, %r32, 4;
	@%p24 bra 	$L__BB5_34;
	cvt.u64.u32 	%rd58, %r65;
	mul.wide.u32 	%rd59, %r65, 4;
	add.s64 	%rd60, %rd6, %rd59;
	ld.global.f32 	%f230, [%rd60];
	sub.f32 	%f231, %f230, %f15;
	mul.f32 	%f232, %f29, %f231;
	add.s64 	%rd61, %rd3, %rd59;
	ld.global.f32 	%f233, [%rd61];
	add.s64 	%rd62, %rd2, %rd59;
	ld.global.f32 	%f234, [%rd62];
	fma.rn.f32 	%f235, %f233, %f232, %f234;
	add.s64 	%rd63, %rd58, %rd5;
	shl.b64 	%rd64, %rd63, 2;
	add.s64 	%rd65, %rd1, %rd64;
	st.global.f32 	[%rd65], %f235;
	ld.global.f32 	%f236, [%rd60+4];
	sub.f32 	%f237, %f236, %f15;
	mul.f32 	%f238, %f29, %f237;
	ld.global.f32 	%f239, [%rd61+4];
	ld.global.f32 	%f240, [%rd62+4];
	fma.rn.f32 	%f241, %f239, %f238, %f240;
	st.global.f32 	[%rd65+4], %f241;
	ld.global.f32 	%f242, [%rd60+8];
	sub.f32 	%f243, %f242, %f15;
	mul.f32 	%f244, %f29, %f243;
	ld.global.f32 	%f245, [%rd61+8];
	ld.global.f32 	%f246, [%rd62+8];
	fma.rn.f32 	%f247, %f245, %f244, %f246;
	st.global.f32 	[%rd65+8], %f247;
	ld.global.f32 	%f248, [%rd60+12];
	sub.f32 	%f249, %f248, %f15;
	mul.f32 	%f250, %f29, %f249;
	ld.global.f32 	%f251, [%rd61+12];
	ld.global.f32 	%f252, [%rd62+12];
	fma.rn.f32 	%f253, %f251, %f250, %f252;
	st.global.f32 	[%rd65+12], %f253;
	add.s32 	%r65, %r65, 4;
$L__BB5_34:
	setp.eq.s32 	%p25, %r38, 0;
	@%p25 bra 	$L__BB5_39;
	setp.eq.s32 	%p26, %r38, 1;
	@%p26 bra 	$L__BB5_37;
	cvt.u64.u32 	%rd66, %r65;
	mul.wide.u32 	%rd67, %r65, 4;
	add.s64 	%rd68, %rd6, %rd67;
	ld.global.f32 	%f254, [%rd68];
	sub.f32 	%f255, %f254, %f15;
	mul.f32 	%f256, %f29, %f255;
	add.s64 	%rd69, %rd3, %rd67;
	ld.global.f32 	%f257, [%rd69];
	add.s64 	%rd70, %rd2, %rd67;
	ld.global.f32 	%f258, [%rd70];
	fma.rn.f32 	%f259, %f257, %f256, %f258;
	add.s64 	%rd71, %rd66, %rd5;
	shl.b64 	%rd72, %rd71, 2;
	add.s64 	%rd73, %rd1, %rd72;
	st.global.f32 	[%rd73], %f259;
	ld.global.f32 	%f260, [%rd68+4];
	sub.f32 	%f261, %f260, %f15;
	mul.f32 	%f262, %f29, %f261;
	ld.global.f32 	%f263, [%rd69+4];
	ld.global.f32 	%f264, [%rd70+4];
	fma.rn.f32 	%f265, %f263, %f262, %f264;
	st.global.f32 	[%rd73+4], %f265;
	add.s32 	%r65, %r65, 2;
$L__BB5_37:
	and.b32  	%r52, %r43, 1;
	setp.eq.b32 	%p27, %r52, 1;
	not.pred 	%p28, %p27;
	@%p28 bra 	$L__BB5_39;
	cvt.u64.u32 	%rd74, %r65;
	mul.wide.u32 	%rd75, %r65, 4;
	add.s64 	%rd76, %rd6, %rd75;
	ld.global.f32 	%f266, [%rd76];
	sub.f32 	%f267, %f266, %f15;
	mul.f32 	%f268, %f29, %f267;
	add.s64 	%rd77, %rd3, %rd75;
	ld.global.f32 	%f269, [%rd77];
	add.s64 	%rd78, %rd2, %rd75;
	ld.global.f32 	%f270, [%rd78];
	fma.rn.f32 	%f271, %f269, %f268, %f270;
	add.s64 	%rd79, %rd74, %rd5;
	shl.b64 	%rd80, %rd79, 2;
	add.s64 	%rd81, %rd1, %rd80;
	st.global.f32 	[%rd81], %f271;
$L__BB5_39:
	ld.param.u64 	%rd87, [layernorm_forward_kernel_param_1];
	cvta.to.global.u64 	%rd82, %rd87;
	mul.wide.s32 	%rd83, %r1, 4;
	add.s64 	%rd84, %rd82, %rd83;
	st.global.f32 	[%rd84], %f15;
	cvta.to.global.u64 	%rd85, %rd32;
	add.s64 	%rd86, %rd85, %rd83;
	st.global.f32 	[%rd86], %f29;
$L__BB5_40:
	ret;

}
	// .globl	residual_forward_kernel
.visible .entry residual_forward_kernel(
	.param .u64 .ptr .align 1 residual_forward_kernel_param_0,
	.param .u64 .ptr .align 1 residual_forward_kernel_param_1,
	.param .u64 .ptr .align 1 residual_forward_kernel_param_2,
	.param .u32 residual_forward_kernel_param_3
)
{
	.reg .pred 	%p<2>;
	.reg .b32 	%r<6>;
	.reg .b32 	%f<4>;
	.reg .b64 	%rd<9>;

	ld.param.u64 	%rd1, [residual_forward_kernel_param_0];
	ld.param.u64 	%rd2, [residual_forward_kernel_param_1];
	ld.param.u64 	%rd3, [residual_forward_kernel_param_2];
	ld.param.u32 	%r2, [residual_forward_kernel_param_3];
	mov.u32 	%r3, %ctaid.x;
	mov.u32 	%r4, %ntid.x;
	mov.u32 	%r5, %tid.x;
	mad.lo.s32 	%r1, %r3, %r4, %r5;
	setp.ge.s32 	%p1, %r1, %r2;
	@%p1 bra 	$L__BB6_2;
	cvta.to.global.u64 	%rd6, %rd1;
	mul.wide.s32 	%rd7, %r1, 4;
	add.s64 	%rd4, %rd2, %rd7;
	// begin inline asm
	ld.global.cs.f32 %f1, [%rd4];
	// end inline asm
	add.s64 	%rd5, %rd3, %rd7;
	// begin inline asm
	ld.global.cs.f32 %f2, [%rd5];
	// end inline asm
	add.f32 	%f3, %f1, %f2;
	add.s64 	%rd8, %rd6, %rd7;
	st.global.f32 	[%rd8], %f3;
$L__BB6_2:
	ret;

}
	// .globl	gelu_kernel
.visible .entry gelu_kernel(
	.param .u64 .ptr .align 1 gelu_kernel_param_0,
	.param .u64 .ptr .align 1 gelu_kernel_param_1,
	.param .u32 gelu_kernel_param_2
)
{
	.reg .pred 	%p<4>;
	.reg .b32 	%r<6>;
	.reg .b32 	%f<24>;
	.reg .b64 	%rd<8>;

	ld.param.u64 	%rd1, [gelu_kernel_param_0];
	ld.param.u64 	%rd2, [gelu_kernel_param_1];
	ld.param.u32 	%r2, [gelu_kernel_param_2];
	mov.u32 	%r3, %ctaid.x;
	mov.u32 	%r4, %ntid.x;
	mov.u32 	%r5, %tid.x;
	mad.lo.s32 	%r1, %r3, %r4, %r5;
	setp.ge.s32 	%p1, %r1, %r2;
	@%p1 bra 	$L__BB7_2;
	cvta.to.global.u64 	%rd3, %rd2;
	cvta.to.global.u64 	%rd4, %rd1;
	mul.wide.s32 	%rd5, %r1, 4;
	add.s64 	%rd6, %rd3, %rd5;
	ld.global.f32 	%f1, [%rd6];
	mul.f32 	%f2, %f1, 0f3D372713;
	mul.f32 	%f3, %f1, %f2;
	mul.f32 	%f4, %f1, 0f3F000000;
	fma.rn.f32 	%f5, %f1, %f3, %f1;
	mul.f32 	%f6, %f5, 0f3F4C4229;
	abs.f32 	%f7, %f6;
	mul.f32 	%f8, %f7, 0f4038AA3B;
	ex2.approx.ftz.f32 	%f9, %f8;
	add.f32 	%f10, %f9, 0f3F800000;
	rcp.approx.ftz.f32 	%f11, %f10;
	fma.rn.f32 	%f12, %f11, 0fC0000000, 0f3F800000;
	setp.ge.f32 	%p2, %f7, 0f41102CB4;
	selp.f32 	%f13, 0f3F800000, %f12, %p2;
	copysign.f32 	%f14, %f6, %f13;
	mul.f32 	%f15, %f6, %f6;
	fma.rn.f32 	%f16, %f15, 0f3C80F082, 0fBD563CAE;
	fma.rn.f32 	%f17, %f16, %f15, 0f3E085941;
	fma.rn.f32 	%f18, %f17, %f15, 0fBEAAA9ED;
	fma.rn.f32 	%f19, %f18, %f15, 0f00000000;
	fma.rn.f32 	%f20, %f19, %f6, %f6;
	setp.ge.f32 	%p3, %f7, 0f3F19999A;
	selp.f32 	%f21, %f14, %f20, %p3;
	add.f32 	%f22, %f21, 0f3F800000;
	mul.f32 	%f23, %f4, %f22;
	add.s64 	%rd7, %rd4, %rd5;
	st.global.f32 	[%rd7], %f23;
$L__BB7_2:
	ret;

}


// ===== COMPILED SASS (sm_100) =====

	.target	sm_100

	.elftype	@"ET_EXEC"


//--------------------- .note.nv.tkinfo           --------------------------
	.section	.note.nv.tkinfo,"",@"SHT_NOTE"
	.sectionflags	@"SHF_NOTE_NV_TKINFO"
	.tkinfo
        /*0018*/ 	.word	0x00000002
        /*0030*/ 	.string	""
        /*0030*/ 	.string	"ptxas"
        /*0030*/ 	.string	"Cuda compilation tools, release 13.0, V13.0.88"
        /*0030*/ 	.string	"Build cuda_13.0.r13.0/compiler.36424714_0"
        /*0030*/ 	.string	"-arch sm_100 -m 64 "



//--------------------- .note.nv.cuinfo           --------------------------
	.section	.note.nv.cuinfo,"",@"SHT_NOTE"
	.sectionflags	@"SHF_NOTE_NV_CUINFO"
        /*0018*/ 	.short	0x0002
        /*001a*/ 	.short	0x0064
        /*001c*/ 	.short	0x0082
	.zero		2


//--------------------- .nv.info                  --------------------------
	.section	.nv.info,"",@"SHT_CUDA_INFO"
	.align	4


	//----- nvinfo : EIATTR_REGCOUNT
	.align		4
        /*0000*/ 	.byte	0x04, 0x2f
        /*0002*/ 	.short	(.L_1 - .L_0)
	.align		4
.L_0:
        /*0004*/ 	.word	index@(attention_query_key_kernel)
        /*0008*/ 	.word	0x0000001e


	//----- nvinfo : EIATTR_FRAME_SIZE
	.align		4
.L_1:
        /*000c*/ 	.byte	0x04, 0x11
        /*000e*/ 	.short	(.L_3 - .L_2)
	.align		4
.L_2:
        /*0010*/ 	.word	index@($__internal_5_$__cuda_sm20_sqrt_rn_f32_slowpath)
        /*0014*/ 	.word	0x00000000


	//----- nvinfo : EIATTR_FRAME_SIZE
	.align		4
.L_3:
        /*0018*/ 	.byte	0x04, 0x11
        /*001a*/ 	.short	(.L_5 - .L_4)
	.align		4
.L_4:
        /*001c*/ 	.word	index@($__internal_4_$__cuda_sm20_dblrcp_rn_slowpath_v3)
        /*0020*/ 	.word	0x00000000


	//----- nvinfo : EIATTR_FRAME_SIZE
	.align		4
.L_5:
        /*0024*/ 	.byte	0x04, 0x11
        /*0026*/ 	.short	(.L_7 - .L_6)
	.align		4
.L_6:
        /*0028*/ 	.word	index@(attention_query_key_kernel)
        /*002c*/ 	.word	0x00000000


	//----- nvinfo : EIATTR_REGCOUNT
	.align		4
.L_7:
        /*0030*/ 	.byte	0x04, 0x2f
        /*0032*/ 	.short	(.L_9 - .L_8)
	.align		4
.L_8:
        /*0034*/ 	.word	index@(attention_softmax_kernel)
        /*0038*/ 	.word	0x00000020


	//----- nvinfo : EIATTR_FRAME_SIZE
	.align		4
.L_9:
        /*003c*/ 	.byte	0x04, 0x11
        /*003e*/ 	.short	(.L_11 - .L_10)
	.align		4
.L_10:
        /*0040*/ 	.word	index@($__internal_3_$__cuda_sm20_rcp_rn_f32_slowpath)
        /*0044*/ 	.word	0x00000000


	//----- nvinfo : EIATTR_FRAME_SIZE
	.align		4
.L_11:
        /*0048*/ 	.byte	0x04, 0x11
        /*004a*/ 	.short	(.L_13 - .L_12)
	.align		4
.L_12:
        /*004c*/ 	.word	index@(attention_softmax_kernel)
        /*0050*/ 	.word	0x00000000


	//----- nvinfo : EIATTR_REGCOUNT
	.align		4
.L_13:
        /*0054*/ 	.byte	0x04, 0x2f
        /*0056*/ 	.short	(.L_15 - .L_14)
	.align		4
.L_14:
        /*0058*/ 	.word	index@(attention_value_kernel)
        /*005c*/ 	.word	0x00000020


	//----- nvinfo : EIATTR_FRAME_SIZE
	.align		4
.L_15:
        /*0060*/ 	.byte	0x04, 0x11
        /*0062*/ 	.short	(.L_17 - .L_16)
	.align		4
.L_16:
        /*0064*/ 	.word	index@(attention_value_kernel)
        /*0068*/ 	.word	0x00000000


	//----- nvinfo : EIATTR_REGCOUNT
	.align		4
.L_17:
        /*006c*/ 	.byte	0x04, 0x2f
        /*006e*/ 	.short	(.L_19 - .L_18)
	.align		4
.L_18:
        /*0070*/ 	.word	index@(encoder_forward_kernel)
        /*0074*/ 	.word	0x00000010


	//----- nvinfo : EIATTR_FRAME_SIZE
	.align		4
.L_19:
        /*0078*/ 	.byte	0x04, 0x11
        /*007a*/ 	.short	(.L_21 - .L_20)
	.align		4
.L_20:
        /*007c*/ 	.word	index@(encoder_forward_kernel)
        /*0080*/ 	.word	0x00000000


	//----- nvinfo : EIATTR_REGCOUNT
	.align		4
.L_21:
        /*0084*/ 	.byte	0x04, 0x2f
        /*0086*/ 	.short	(.L_23 - .L_22)
	.align		4
.L_22:
        /*0088*/ 	.word	index@(matmul_forward_kernel)
        /*008c*/ 	.word	0x0000001d


	//----- nvinfo : EIATTR_FRAME_SIZE
	.align		4
.L_23:
        /*0090*/ 	.byte	0x04, 0x11
        /*0092*/ 	.short	(.L_25 - .L_24)
	.align		4
.L_24:
        /*0094*/ 	.word	index@(matmul_forward_kernel)
        /*0098*/ 	.word	0x00000000


	//----- nvinfo : EIATTR_REGCOUNT
	.align		4
.L_25:
        /*009c*/ 	.byte	0x04, 0x2f
        /*009e*/ 	.short	(.L_27 - .L_26)
	.align		4
.L_26:
        /*00a0*/ 	.word	index@(layernorm_forward_kernel)
        /*00a4*/ 	.word	0x0000001f


	//----- nvinfo : EIATTR_FRAME_SIZE
	.align		4
.L_27:
        /*00a8*/ 	.byte	0x04, 0x11
        /*00aa*/ 	.short	(.L_29 - .L_28)
	.align		4
.L_28:
        /*00ac*/ 	.word	index@($__internal_2_$__cuda_sm3x_div_rn_noftz_f32_slowpath)
        /*00b0*/ 	.word	0x00000000


	//----- nvinfo : EIATTR_FRAME_SIZE
	.align		4
.L_29:
        /*00b4*/ 	.byte	0x04, 0x11
        /*00b6*/ 	.short	(.L_31 - .L_30)
	.align		4
.L_30:
        /*00b8*/ 	.word	index@($__internal_1_$__cuda_sm20_sqrt_rn_f32_slowpath)
        /*00bc*/ 	.word	0x00000000


	//----- nvinfo : EIATTR_FRAME_SIZE
	.align		4
.L_31:
        /*00c0*/ 	.byte	0x04, 0x11
        /*00c2*/ 	.short	(.L_33 - .L_32)
	.align		4
.L_32:
        /*00c4*/ 	.word	index@($__internal_0_$__cuda_sm20_rcp_rn_f32_slowpath)
        /*00c8*/ 	.word	0x00000000


	//----- nvinfo : EIATTR_FRAME_SIZE
	.align		4
.L_33:
        /*00cc*/ 	.byte	0x04, 0x11
        /*00ce*/ 	.short	(.L_35 - .L_34)
	.align		4
.L_34:
        /*00d0*/ 	.word	index@(layernorm_forward_kernel)
        /*00d4*/ 	.word	0x00000000


	//----- nvinfo : EIATTR_REGCOUNT
	.align		4
.L_35:
        /*00d8*/ 	.byte	0x04, 0x2f
        /*00da*/ 	.short	(.L_37 - .L_36)
	.align		4
.L_36:
        /*00dc*/ 	.word	index@(residual_forward_kernel)
        /*00e0*/ 	.word	0x0000000c


	//----- nvinfo : EIATTR_FRAME_SIZE
	.align		4
.L_37:
        /*00e4*/ 	.byte	0x04, 0x11
        /*00e6*/ 	.short	(.L_39 - .L_38)
	.align		4
.L_38:
        /*00e8*/ 	.word	index@(residual_forward_kernel)
        /*00ec*/ 	.word	0x00000000


	//----- nvinfo : EIATTR_REGCOUNT
	.align		4
.L_39:
        /*00f0*/ 	.byte	0x04, 0x2f
        /*00f2*/ 	.short	(.L_41 - .L_40)
	.align		4
.L_40:
        /*00f4*/ 	.word	index@(gelu_kernel)
        /*00f8*/ 	.word	0x0000000e


	//----- nvinfo : EIATTR_FRAME_SIZE
	.align		4
.L_41:
        /*00fc*/ 	.byte	0x04, 0x11
        /*00fe*/ 	.short	(.L_43 - .L_42)
	.align		4
.L_42:
        /*0100*/ 	.word	index@(gelu_kernel)
        /*0104*/ 	.word	0x00000000


	//----- nvinfo : EIATTR_MIN_STACK_SIZE
	.align		4
.L_43:
        /*0108*/ 	.byte	0x04, 0x12
        /*010a*/ 	.short	(.L_45 - .L_44)
	.align		4
.L_44:
        /*010c*/ 	.word	index@(gelu_kernel)
        /*0110*/ 	.word	0x00000000


	//----- nvinfo : EIATTR_MIN_STACK_SIZE
	.align		4
.L_45:
        /*0114*/ 	.byte	0x04, 0x12
        /*0116*/ 	.short	(.L_47 - .L_46)
	.align		4
.L_46:
        /*0118*/ 	.word	index@(residual_forward_kernel)
        /*011c*/ 	.word	0x00000000


	//----- nvinfo : EIATTR_MIN_STACK_SIZE
	.align		4
.L_47:
        /*0120*/ 	.byte	0x04, 0x12
        /*0122*/ 	.short	(.L_49 - .L_48)
	.align		4
.L_48:
        /*0124*/ 	.word	index@(layernorm_forward_kernel)
        /*0128*/ 	.word	0x00000000


	//----- nvinfo : EIATTR_MIN_STACK_SIZE
	.align		4
.L_49:
        /*012c*/ 	.byte	0x04, 0x12
        /*012e*/ 	.short	(.L_51 - .L_50)
	.align		4
.L_50:
        /*0130*/ 	.word	index@(matmul_forward_kernel)
        /*0134*/ 	.word	0x00000000


	//----- nvinfo : EIATTR_MIN_STACK_SIZE
	.align		4
.L_51:
        /*0138*/ 	.byte	0x04, 0x12
        /*013a*/ 	.short	(.L_53 - .L_52)
	.align		4
.L_52:
        /*013c*/ 	.word	index@(encoder_forward_kernel)
        /*0140*/ 	.word	0x00000000


	//----- nvinfo : EIATTR_MIN_STACK_SIZE
	.align		4
.L_53:
        /*0144*/ 	.byte	0x04, 0x12
        /*0146*/ 	.short	(.L_55 - .L_54)
	.align		4
.L_54:
        /*0148*/ 	.word	index@(attention_value_kernel)
        /*014c*/ 	.word	0x00000000


	//----- nvinfo : EIATTR_MIN_STACK_SIZE
	.align		4
.L_55:
        /*0150*/ 	.byte	0x04, 0x12
        /*0152*/ 	.short	(.L_57 - .L_56)
	.align		4
.L_56:
        /*0154*/ 	.word	index@(attention_softmax_kernel)
        /*0158*/ 	.word	0x00000000


	//----- nvinfo : EIATTR_MIN_STACK_SIZE
	.align		4
.L_57:
        /*015c*/ 	.byte	0x04, 0x12
        /*015e*/ 	.short	(.L_59 - .L_58)
	.align		4
.L_58:
        /*0160*/ 	.word	index@(attention_query_key_kernel)
        /*0164*/ 	.word	0x00000000
.L_59:


//--------------------- .nv.compat                --------------------------
	.section	.nv.compat,"",@"SHT_CUDA_COMPAT_INFO"
	.align	4
        /*0000*/ 	.byte	0x02, 0x09, 0x00, 0x00, 0x02, 0x02, 0x01, 0x00, 0x02, 0x05, 0x05, 0x00, 0x03, 0x07, 0x01, 0x01
        /*0010*/ 	.byte	0x02, 0x03, 0x00, 0x00, 0x02, 0x06, 0x01, 0x00, 0x04, 0x0b, 0x08, 0x00, 0x01, 0x00, 0x00, 0x00
        /*0020*/ 	.byte	0x00, 0x00, 0x00, 0x00


//--------------------- .nv.info.gelu_kernel      --------------------------
	.section	.nv.info.gelu_kernel,"",@"SHT_CUDA_INFO"
	.sectionflags	@""
	.align	4


	//----- nvinfo : EIATTR_CUDA_API_VERSION
	.align		4
        /*0000*/ 	.byte	0x04, 0x37
        /*0002*/ 	.short	(.L_61 - .L_60)
.L_60:
        /*0004*/ 	.word	0x00000082


	//----- nvinfo : EIATTR_KPARAM_INFO
	.align		4
.L_61:
        /*0008*/ 	.byte	0x04, 0x17
        /*000a*/ 	.short	(.L_63 - .L_62)
.L_62:
        /*000c*/ 	.word	0x00000000
        /*0010*/ 	.short	0x0002
        /*0012*/ 	.short	0x0010
        /*0014*/ 	.byte	0x00, 0xf0, 0x11, 0x00


	//----- nvinfo : EIATTR_KPARAM_INFO
	.align		4
.L_63:
        /*0018*/ 	.byte	0x04, 0x17
        /*001a*/ 	.short	(.L_65 - .L_64)
.L_64:
        /*001c*/ 	.word	0x00000000
        /*0020*/ 	.short	0x0001
        /*0022*/ 	.short	0x0008
        /*0024*/ 	.byte	0x00, 0xf5, 0x21, 0x00


	//----- nvinfo : EIATTR_KPARAM_INFO
	.align		4
.L_65:
        /*0028*/ 	.byte	0x04, 0x17
        /*002a*/ 	.short	(.L_67 - .L_66)
.L_66:
        /*002c*/ 	.word	0x00000000
        /*0030*/ 	.short	0x0000
        /*0032*/ 	.short	0x0000
        /*0034*/ 	.byte	0x00, 0xf5, 0x21, 0x00


	//----- nvinfo : EIATTR_SPARSE_MMA_MASK
	.align		4
.L_67:
        /*0038*/ 	.byte	0x03, 0x50
        /*003a*/ 	.short	0x0000


	//----- nvinfo : EIATTR_MAXREG_COUNT
	.align		4
        /*003c*/ 	.byte	0x03, 0x1b
        /*003e*/ 	.short	0x00ff


	//----- nvinfo : EIATTR_MERCURY_ISA_VERSION
	.align		4
        /*0040*/ 	.byte	0x03, 0x5f
        /*0042*/ 	.short	0x0101


	//----- nvinfo : EIATTR_VRC_CTA_INIT_COUNT
	.align		4
        /*0044*/ 	.byte	0x02, 0x4a
	.zero		1
	.zero		1


	//----- nvinfo : EIATTR_EXIT_INSTR_OFFSETS
	.align		4
        /*0048*/ 	.byte	0x04, 0x1c
        /*004a*/ 	.short	(.L_69 - .L_68)


	//   ....[0]....
.L_68:
        /*004c*/ 	.word	0x00000070


	//   ....[1]....
        /*0050*/ 	.word	0x00000270


	//----- nvinfo : EIATTR_CBANK_PARAM_SIZE
	.align		4
.L_69:
        /*0054*/ 	.byte	0x03, 0x19
        /*0056*/ 	.short	0x0014


	//----- nvinfo : EIATTR_PARAM_CBANK
	.align		4
        /*0058*/ 	.byte	0x04, 0x0a
        /*005a*/ 	.short	(.L_71 - .L_70)
	.align		4
.L_70:
        /*005c*/ 	.word	index@(.nv.constant0.gelu_kernel)
        /*0060*/ 	.short	0x0380
        /*0062*/ 	.short	0x0014


	//----- nvinfo : EIATTR_SW_WAR
	.align		4
.L_71:
        /*0064*/ 	.byte	0x04, 0x36
        /*0066*/ 	.short	(.L_73 - .L_72)
.L_72:
        /*0068*/ 	.word	0x00000008
.L_73:


//--------------------- .nv.info.residual_forward_kernel --------------------------
	.section	.nv.info.residual_forward_kernel,"",@"SHT_CUDA_INFO"
	.sectionflags	@""
	.align	4


	//----- nvinfo : EIATTR_CUDA_API_VERSION
	.align		4
        /*0000*/ 	.byte	0x04, 0x37
        /*0002*/ 	.short	(.L_75 - .L_74)
.L_74:
        /*0004*/ 	.word	0x00000082


	//----- nvinfo : EIATTR_KPARAM_INFO
	.align		4
.L_75:
        /*0008*/ 	.byte	0x04, 0x17
        /*000a*/ 	.short	(.L_77 - .L_76)
.L_76:
        /*000c*/ 	.word	0x00000000
        /*0010*/ 	.short	0x0003
        /*0012*/ 	.short	0x0018
        /*0014*/ 	.byte	0x00, 0xf0, 0x11, 0x00


	//----- nvinfo : EIATTR_KPARAM_INFO
	.align		4
.L_77:
        /*0018*/ 	.byte	0x04, 0x17
        /*001a*/ 	.short	(.L_79 - .L_78)
.L_78:
        /*001c*/ 	.word	0x00000000
        /*0020*/ 	.short	0x0002
        /*0022*/ 	.short	0x0010
        /*0024*/ 	.byte	0x00, 0xf5, 0x21, 0x00


	//----- nvinfo : EIATTR_KPARAM_INFO
	.align		4
.L_79:
        /*0028*/ 	.byte	0x04, 0x17
        /*002a*/ 	.short	(.L_81 - .L_80)
.L_80:
        /*002c*/ 	.word	0x00000000
        /*0030*/ 	.short	0x0001
        /*0032*/ 	.short	0x0008
        /*0034*/ 	.byte	0x00, 0xf5, 0x21, 0x00


	//----- nvinfo : EIATTR_KPARAM_INFO
	.align		4
.L_81:
        /*0038*/ 	.byte	0x04, 0x17
        /*003a*/ 	.short	(.L_83 - .L_82)
.L_82:
        /*003c*/ 	.word	0x00000000
        /*0040*/ 	.short	0x0000
        /*0042*/ 	.short	0x0000
        /*0044*/ 	.byte	0x00, 0xf5, 0x21, 0x00


	//----- nvinfo : EIATTR_SPARSE_MMA_MASK
	.align		4
.L_83:
        /*0048*/ 	.byte	0x03, 0x50
        /*004a*/ 	.short	0x0000


	//----- nvinfo : EIATTR_MAXREG_COUNT
	.align		4
        /*004c*/ 	.byte	0x03, 0x1b
        /*004e*/ 	.short	0x00ff


	//----- nvinfo : EIATTR_MERCURY_ISA_VERSION
	.align		4
        /*0050*/ 	.byte	0x03, 0x5f
        /*0052*/ 	.short	0x0101


	//----- nvinfo : EIATTR_VRC_CTA_INIT_COUNT
	.align		4
        /*0054*/ 	.byte	0x02, 0x4a
	.zero		1
	.zero		1


	//----- nvinfo : EIATTR_EXIT_INSTR_OFFSETS
	.align		4
        /*0058*/ 	.byte	0x04, 0x1c
        /*005a*/ 	.short	(.L_85 - .L_84)


	//   ....[0]....
.L_84:
        /*005c*/ 	.word	0x00000070


	//   ....[1]....
        /*0060*/ 	.word	0x00000130


	//----- nvinfo : EIATTR_CBANK_PARAM_SIZE
	.align		4
.L_85:
        /*0064*/ 	.byte	0x03, 0x19
        /*0066*/ 	.short	0x001c


	//----- nvinfo : EIATTR_PARAM_CBANK
	.align		4
        /*0068*/ 	.byte	0x04, 0x0a
        /*006a*/ 	.short	(.L_87 - .L_86)
	.align		4
.L_86:
        /*006c*/ 	.word	index@(.nv.constant0.residual_forward_kernel)
        /*0070*/ 	.short	0x0380
        /*0072*/ 	.short	0x001c


	//----- nvinfo : EIATTR_SW_WAR
	.align		4
.L_87:
        /*0074*/ 	.byte	0x04, 0x36
        /*0076*/ 	.short	(.L_89 - .L_88)
.L_88:
        /*0078*/ 	.word	0x00000008
.L_89:


//--------------------- .nv.info.layernorm_forward_kernel --------------------------
	.section	.nv.info.layernorm_forward_kernel,"",@"SHT_CUDA_INFO"
	.sectionflags	@""
	.align	4


	//----- nvinfo : EIATTR_CUDA_API_VERSION
	.align		4
        /*0000*/ 	.byte	0x04, 0x37
        /*0002*/ 	.short	(.L_91 - .L_90)
.L_90:
        /*0004*/ 	.word	0x00000082


	//----- nvinfo : EIATTR_KPARAM_INFO
	.align		4
.L_91:
        /*0008*/ 	.byte	0x04, 0x17
        /*000a*/ 	.short	(.L_93 - .L_92)
.L_92:
        /*000c*/ 	.word	0x00000000
        /*0010*/ 	.short	0x0007
        /*0012*/ 	.short	0x0034
        /*0014*/ 	.byte	0x00, 0xf0, 0x11, 0x00


	//----- nvinfo : EIATTR_KPARAM_INFO
	.align		4
.L_93:
        /*0018*/ 	.byte	0x04, 0x17
        /*001a*/ 	.short	(.L_95 - .L_94)
.L_94:
        /*001c*/ 	.word	0x00000000
        /*0020*/ 	.short	0x0006
        /*0022*/ 	.short	0x0030
        /*0024*/ 	.byte	0x00, 0xf0, 0x11, 0x00


	//----- nvinfo : EIATTR_KPARAM_INFO
	.align		4
.L_95:
        /*0028*/ 	.byte	0x04, 0x17
        /*002a*/ 	.short	(.L_97 - .L_96)
.L_96:
        /*002c*/ 	.word	0x00000000
        /*0030*/ 	.short	0x0005
        /*0032*/ 	.short	0x0028
        /*0034*/ 	.byte	0x00, 0xf5, 0x21, 0x00


	//----- nvinfo : EIATTR_KPARAM_INFO
	.align		4
.L_97:
        /*0038*/ 	.byte	0x04, 0x17
        /*003a*/ 	.short	(.L_99 - .L_98)
.L_98:
        /*003c*/ 	.word	0x00000000
        /*0040*/ 	.short	0x0004
        /*0042*/ 	.short	0x0020
        /*0044*/ 	.byte	0x00, 0xf5, 0x21, 0x00


	//----- nvinfo : EIATTR_KPARAM_INFO
	.align		4
.L_99:
        /*0048*/ 	.byte	0x04, 0x17
        /*004a*/ 	.short	(.L_101 - .L_100)
.L_100:
        /*004c*/ 	.word	0x00000000
        /*0050*/ 	.short	0x0003
        /*0052*/ 	.short	0x0018
        /*0054*/ 	.byte	0x00, 0xf5, 0x21, 0x00


	//----- nvinfo : EIATTR_KPARAM_INFO
	.align		4
.L_101:
        /*0058*/ 	.byte	0x04, 0x17
        /*005a*/ 	.short	(.L_103 - .L_102)
.L_102:
        /*005c*/ 	.word	0x00000000
        /*0060*/ 	.short	0x0002
        /*0062*/ 	.short	0x0010
        /*0064*/ 	.byte	0x00, 0xf5, 0x21, 0x00


	//----- nvinfo : EIATTR_KPARAM_INFO
	.align		4
.L_103:
        /*0068*/ 	.byte	0x04, 0x17
        /*006a*/ 	.short	(.L_105 - .L_104)
.L_104:
        /*006c*/ 	.word	0x00000000
        /*0070*/ 	.short	0x0001
        /*0072*/ 	.short	0x0008
        /*0074*/ 	.byte	0x00, 0xf5, 0x21, 0x00


	//----- nvinfo : EIATTR_KPARAM_INFO
	.align		4
.L_105:
        /*0078*/ 	.byte	0x04, 0x17
        /*007a*/ 	.short	(.L_107 - .L_106)
.L_106:
        /*007c*/ 	.word	0x00000000
        /*0080*/ 	.short	0x0000
        /*0082*/ 	.short	0x0000
        /*0084*/ 	.byte	0x00, 0xf5, 0x21, 0x00


	//----- nvinfo : EIATTR_SPARSE_MMA_MASK
	.align		4
.L_107:
        /*0088*/ 	.byte	0x03, 0x50
        /*008a*/ 	.short	0x0000


	//----- nvinfo : EIATTR_MAXREG_COUNT
	.align		4
        /*008c*/ 	.byte	0x03, 0x1b
        /*008e*/ 	.short	0x00ff


	//----- nvinfo : EIATTR_MERCURY_ISA_VERSION
	.align		4
        /*0090*/ 	.byte	0x03, 0x5f
        /*0092*/ 	.short	0x0101


	//----- nvinfo : EIATTR_VRC_CTA_INIT_COUNT
	.align		4
        /*0094*/ 	.byte	0x02, 0x4a
	.zero		1
	.zero		1


	//----- nvinfo : EIATTR_EXIT_INSTR_OFFSETS
	.align		4
        /*0098*/ 	.byte	0x04, 0x1c
        /*009a*/ 	.short	(.L_109 - .L_108)


	//   ....[0]....
.L_108:
        /*009c*/ 	.word	0x00000070


	//   ....[1]....
        /*00a0*/ 	.word	0x00002010


	//----- nvinfo : EIATTR_CRS_STACK_SIZE
	.align		4
.L_109:
        /*00a4*/ 	.byte	0x04, 0x1e
        /*00a6*/ 	.short	(.L_111 - .L_110)
.L_110:
        /*00a8*/ 	.word	0x00000000


	//----- nvinfo : EIATTR_CBANK_PARAM_SIZE
	.align		4
.L_111:
        /*00ac*/ 	.byte	0x03, 0x19
        /*00ae*/ 	.short	0x0038


	//----- nvinfo : EIATTR_PARAM_CBANK
	.align		4
        /*00b0*/ 	.byte	0x04, 0x0a
        /*00b2*/ 	.short	(.L_113 - .L_112)
	.align		4
.L_112:
        /*00b4*/ 	.word	index@(.nv.constant0.layernorm_forward_kernel)
        /*00b8*/ 	.short	0x0380
        /*00ba*/ 	.short	0x0038


	//----- nvinfo : EIATTR_SW_WAR
	.align		4
.L_113:
        /*00bc*/ 	.byte	0x04, 0x36
        /*00be*/ 	.short	(.L_115 - .L_114)
.L_114:
        /*00c0*/ 	.word	0x00000008
.L_115:


//--------------------- .nv.info.matmul_forward_kernel --------------------------
	.section	.nv.info.matmul_forward_kernel,"",@"SHT_CUDA_INFO"
	.sectionflags	@""
	.align	4


	//----- nvinfo : EIATTR_CUDA_API_VERSION
	.align		4
        /*0000*/ 	.byte	0x04, 0x37
        /*0002*/ 	.short	(.L_117 - .L_116)
.L_116:
        /*0004*/ 	.word	0x00000082


	//----- nvinfo : EIATTR_KPARAM_INFO
	.align		4
.L_117:
        /*0008*/ 	.byte	0x04, 0x17
        /*000a*/ 	.short	(.L_119 - .L_118)
.L_118:
        /*000c*/ 	.word	0x00000000
        /*0010*/ 	.short	0x0006
        /*0012*/ 	.short	0x0028
        /*0014*/ 	.byte	0x00, 0xf0, 0x11, 0x00


	//----- nvinfo : EIATTR_KPARAM_INFO
	.align		4
.L_119:
        /*0018*/ 	.byte	0x04, 0x17
        /*001a*/ 	.short	(.L_121 - .L_120)
.L_120:
        /*001c*/ 	.word	0x00000000
        /*0020*/ 	.short	0x0005
        /*0022*/ 	.short	0x0024
        /*0024*/ 	.byte	0x00, 0xf0, 0x11, 0x00


	//----- nvinfo : EIATTR_KPARAM_INFO
	.align		4
.L_121:
        /*0028*/ 	.byte	0x04, 0x17
        /*002a*/ 	.short	(.L_123 - .L_122)
.L_122:
        /*002c*/ 	.word	0x00000000
        /*0030*/ 	.short	0x0004
        /*0032*/ 	.short	0x0020
        /*0034*/ 	.byte	0x00, 0xf0, 0x11, 0x00


	//----- nvinfo : EIATTR_KPARAM_INFO
	.align		4
.L_123:
        /*0038*/ 	.byte	0x04, 0x17
        /*003a*/ 	.short	(.L_125 - .L_124)
.L_124:
        /*003c*/ 	.word	0x00000000
        /*0040*/ 	.short	0x0003
        /*0042*/ 	.short	0x0018
        /*0044*/ 	.byte	0x00, 0xf5, 0x21, 0x00


	//----- nvinfo : EIATTR_KPARAM_INFO
	.align		4
.L_125:
        /*0048*/ 	.byte	0x04, 0x17
        /*004a*/ 	.short	(.L_127 - .L_126)
.L_126:
        /*004c*/ 	.word	0x00000000
        /*0050*/ 	.short	0x0002
        /*0052*/ 	.short	0x0010
        /*0054*/ 	.byte	0x00, 0xf5, 0x21, 0x00


	//----- nvinfo : EIATTR_KPARAM_INFO
	.align		4
.L_127:
        /*0058*/ 	.byte	0x04, 0x17
        /*005a*/ 	.short	(.L_129 - .L_128)
.L_128:
        /*005c*/ 	.word	0x00000000
        /*0060*/ 	.short	0x0001
        /*0062*/ 	.short	0x0008
        /*0064*/ 	.byte	0x00, 0xf5, 0x21, 0x00


	//----- nvinfo : EIATTR_KPARAM_INFO
	.align		4
.L_129:
        /*0068*/ 	.byte	0x04, 0x17
        /*006a*/ 	.short	(.L_131 - .L_130)
.L_130:
        /*006c*/ 	.word	0x00000000
        /*0070*/ 	.short	0x0000
        /*0072*/ 	.short	0x0000
        /*0074*/ 	.byte	0x00, 0xf5, 0x21, 0x00


	//----- nvinfo : EIATTR_SPARSE_MMA_MASK
	.align		4
.L_131:
        /*0078*/ 	.byte	0x03, 0x50
        /*007a*/ 	.short	0x0000


	//----- nvinfo : EIATTR_MAXREG_COUNT
	.align		4
        /*007c*/ 	.byte	0x03, 0x1b
        /*007e*/ 	.short	0x00ff


	//----- nvinfo : EIATTR_MERCURY_ISA_VERSION
	.align		4
        /*0080*/ 	.byte	0x03, 0x5f
        /*0082*/ 	.short	0x0101


	//----- nvinfo : EIATTR_VRC_CTA_INIT_COUNT
	.align		4
        /*0084*/ 	.byte	0x02, 0x4a
	.zero		1
	.zero		1


	//----- nvinfo : EIATTR_EXIT_INSTR_OFFSETS
	.align		4
        /*0088*/ 	.byte	0x04, 0x1c
        /*008a*/ 	.short	(.L_133 - .L_132)


	//   ....[0]....
.L_132:
        /*008c*/ 	.word	0x000000d0


	//   ....[1]....
        /*0090*/ 	.word	0x00000930


	//----- nvinfo : EIATTR_CBANK_PARAM_SIZE
	.align		4
.L_133:
        /*0094*/ 	.byte	0x03, 0x19
        /*0096*/ 	.short	0x002c


	//----- nvinfo : EIATTR_PARAM_CBANK
	.align		4
        /*0098*/ 	.byte	0x04, 0x0a
        /*009a*/ 	.short	(.L_135 - .L_134)
	.align		4
.L_134:
        /*009c*/ 	.word	index@(.nv.constant0.matmul_forward_kernel)
        /*00a0*/ 	.short	0x0380
        /*00a2*/ 	.short	0x002c


	//----- nvinfo : EIATTR_SW_WAR
	.align		4
.L_135:
        /*00a4*/ 	.byte	0x04, 0x36
        /*00a6*/ 	.short	(.L_137 - .L_136)
.L_136:
        /*00a8*/ 	.word	0x00000008
.L_137:


//--------------------- .nv.info.encoder_forward_kernel --------------------------
	.section	.nv.info.encoder_forward_kernel,"",@"SHT_CUDA_INFO"
	.sectionflags	@""
	.align	4


	//----- nvinfo : EIATTR_CUDA_API_VERSION
	.align		4
        /*0000*/ 	.byte	0x04, 0x37
        /*0002*/ 	.short	(.L_139 - .L_138)
.L_138:
        /*0004*/ 	.word	0x00000082


	//----- nvinfo : EIATTR_KPARAM_INFO
	.align		4
.L_139:
        /*0008*/ 	.byte	0x04, 0x17
        /*000a*/ 	.short	(.L_141 - .L_140)
.L_140:
        /*000c*/ 	.word	0x00000000
        /*0010*/ 	.short	0x0006
        /*0012*/ 	.short	0x0028
        /*0014*/ 	.byte	0x00, 0xf0, 0x11, 0x00


	//----- nvinfo : EIATTR_KPARAM_INFO
	.align		4
.L_141:
        /*0018*/ 	.byte	0x04, 0x17
        /*001a*/ 	.short	(.L_143 - .L_142)
.L_142:
        /*001c*/ 	.word	0x00000000
        /*0020*/ 	.short	0x0005
        /*0022*/ 	.short	0x0024
        /*0024*/ 	.byte	0x00, 0xf0, 0x11, 0x00


	//----- nvinfo : EIATTR_KPARAM_INFO
	.align		4
.L_143:
        /*0028*/ 	.byte	0x04, 0x17
        /*002a*/ 	.short	(.L_145 - .L_144)
.L_144:
        /*002c*/ 	.word	0x00000000
        /*0030*/ 	.short	0x0004
        /*0032*/ 	.short	0x0020
        /*0034*/ 	.byte	0x00, 0xf0, 0x11, 0x00


	//----- nvinfo : EIATTR_KPARAM_INFO
	.align		4
.L_145:
        /*0038*/ 	.byte	0x04, 0x17
        /*003a*/ 	.short	(.L_147 - .L_146)
.L_146:
        /*003c*/ 	.word	0x00000000
        /*0040*/ 	.short	0x0003
        /*0042*/ 	.short	0x0018
        /*0044*/ 	.byte	0x00, 0xf5, 0x21, 0x00


	//----- nvinfo : EIATTR_KPARAM_INFO
	.align		4
.L_147:
        /*0048*/ 	.byte	0x04, 0x17
        /*004a*/ 	.short	(.L_149 - .L_148)
.L_148:
        /*004c*/ 	.word	0x00000000
        /*0050*/ 	.short	0x0002
        /*0052*/ 	.short	0x0010
        /*0054*/ 	.byte	0x00, 0xf5, 0x21, 0x00


	//----- nvinfo : EIATTR_KPARAM_INFO
	.align		4
.L_149:
        /*0058*/ 	.byte	0x04, 0x17
        /*005a*/ 	.short	(.L_151 - .L_150)
.L_150:
        /*005c*/ 	.word	0x00000000
        /*0060*/ 	.short	0x0001
        /*0062*/ 	.short	0x0008
        /*0064*/ 	.byte	0x00, 0xf5, 0x21, 0x00


	//----- nvinfo : EIATTR_KPARAM_INFO
	.align		4
.L_151:
        /*0068*/ 	.byte	0x04, 0x17
        /*006a*/ 	.short	(.L_153 - .L_152)
.L_152:
        /*006c*/ 	.word	0x00000000
        /*0070*/ 	.short	0x0000
        /*0072*/ 	.short	0x0000
        /*0074*/ 	.byte	0x00, 0xf5, 0x21, 0x00


	//----- nvinfo : EIATTR_SPARSE_MMA_MASK
	.align		4
.L_153:
        /*0078*/ 	.byte	0x03, 0x50
        /*007a*/ 	.short	0x0000


	//----- nvinfo : EIATTR_MAXREG_COUNT
	.align		4
        /*007c*/ 	.byte	0x03, 0x1b
        /*007e*/ 	.short	0x00ff


	//----- nvinfo : EIATTR_MERCURY_ISA_VERSION
	.align		4
        /*0080*/ 	.byte	0x03, 0x5f
        /*0082*/ 	.short	0x0101


	//----- nvinfo : EIATTR_VRC_CTA_INIT_COUNT
	.align		4
        /*0084*/ 	.byte	0x02, 0x4a
	.zero		1
	.zero		1


	//----- nvinfo : EIATTR_EXIT_INSTR_OFFSETS
	.align		4
        /*0088*/ 	.byte	0x04, 0x1c
        /*008a*/ 	.short	(.L_155 - .L_154)


	//   ....[0]....
.L_154:
        /*008c*/ 	.word	0x000000a0


	//   ....[1]....
        /*0090*/ 	.word	0x00000550


	//----- nvinfo : EIATTR_CBANK_PARAM_SIZE
	.align		4
.L_155:
        /*0094*/ 	.byte	0x03, 0x19
        /*0096*/ 	.short	0x002c


	//----- nvinfo : EIATTR_PARAM_CBANK
	.align		4
        /*0098*/ 	.byte	0x04, 0x0a
        /*009a*/ 	.short	(.L_157 - .L_156)
	.align		4
.L_156:
        /*009c*/ 	.word	index@(.nv.constant0.encoder_forward_kernel)
        /*00a0*/ 	.short	0x0380
        /*00a2*/ 	.short	0x002c


	//----- nvinfo : EIATTR_SW_WAR
	.align		4
.L_157:
        /*00a4*/ 	.byte	0x04, 0x36
        /*00a6*/ 	.short	(.L_159 - .L_158)
.L_158:
        /*00a8*/ 	.word	0x00000008
.L_159:


//--------------------- .nv.info.attention_value_kernel --------------------------
	.section	.nv.info.attention_value_kernel,"",@"SHT_CUDA_INFO"
	.sectionflags	@""
	.align	4


	//----- nvinfo : EIATTR_CUDA_API_VERSION
	.align		4
        /*0000*/ 	.byte	0x04, 0x37
        /*0002*/ 	.short	(.L_161 - .L_160)
.L_160:
        /*0004*/ 	.word	0x00000082


	//----- nvinfo : EIATTR_KPARAM_INFO
	.align		4
.L_161:
        /*0008*/ 	.byte	0x04, 0x17
        /*000a*/ 	.short	(.L_163 - .L_162)
.L_162:
        /*000c*/ 	.word	0x00000000
        /*0010*/ 	.short	0x0006
        /*0012*/ 	.short	0x0024
        /*0014*/ 	.byte	0x00, 0xf0, 0x11, 0x00


	//----- nvinfo : EIATTR_KPARAM_INFO
	.align		4
.L_163:
        /*0018*/ 	.byte	0x04, 0x17
        /*001a*/ 	.short	(.L_165 - .L_164)
.L_164:
        /*001c*/ 	.word	0x00000000
        /*0020*/ 	.short	0x0005
        /*0022*/ 	.short	0x0020
        /*0024*/ 	.byte	0x00, 0xf0, 0x11, 0x00


	//----- nvinfo : EIATTR_KPARAM_INFO
	.align		4
.L_165:
        /*0028*/ 	.byte	0x04, 0x17
        /*002a*/ 	.short	(.L_167 - .L_166)
.L_166:
        /*002c*/ 	.word	0x00000000
        /*0030*/ 	.short	0x0004
        /*0032*/ 	.short	0x001c
        /*0034*/ 	.byte	0x00, 0xf0, 0x11, 0x00


	//----- nvinfo : EIATTR_KPARAM_INFO
	.align		4
.L_167:
        /*0038*/ 	.byte	0x04, 0x17
        /*003a*/ 	.short	(.L_169 - .L_168)
.L_168:
        /*003c*/ 	.word	0x00000000
        /*0040*/ 	.short	0x0003
        /*0042*/ 	.short	0x0018
        /*0044*/ 	.byte	0x00, 0xf0, 0x11, 0x00


	//----- nvinfo : EIATTR_KPARAM_INFO
	.align		4
.L_169:
        /*0048*/ 	.byte	0x04, 0x17
        /*004a*/ 	.short	(.L_171 - .L_170)
.L_170:
        /*004c*/ 	.word	0x00000000
        /*0050*/ 	.short	0x0002
        /*0052*/ 	.short	0x0010
        /*0054*/ 	.byte	0x00, 0xf5, 0x21, 0x00


	//----- nvinfo : EIATTR_KPARAM_INFO
	.align		4
.L_171:
        /*0058*/ 	.byte	0x04, 0x17
        /*005a*/ 	.short	(.L_173 - .L_172)
.L_172:
        /*005c*/ 	.word	0x00000000
        /*0060*/ 	.short	0x0001
        /*0062*/ 	.short	0x0008
        /*0064*/ 	.byte	0x00, 0xf5, 0x21, 0x00


	//----- nvinfo : EIATTR_KPARAM_INFO
	.align		4
.L_173:
        /*0068*/ 	.byte	0x04, 0x17
        /*006a*/ 	.short	(.L_175 - .L_174)
.L_174:
        /*006c*/ 	.word	0x00000000
        /*0070*/ 	.short	0x0000
        /*0072*/ 	.short	0x0000
        /*0074*/ 	.byte	0x00, 0xf5, 0x21, 0x00


	//----- nvinfo : EIATTR_SPARSE_MMA_MASK
	.align		4
.L_175:
        /*0078*/ 	.byte	0x03, 0x50
        /*007a*/ 	.short	0x0000


	//----- nvinfo : EIATTR_MAXREG_COUNT
	.align		4
        /*007c*/ 	.byte	0x03, 0x1b
        /*007e*/ 	.short	0x00ff


	//----- nvinfo : EIATTR_MERCURY_ISA_VERSION
	.align		4
        /*0080*/ 	.byte	0x03, 0x5f
        /*0082*/ 	.short	0x0101


	//----- nvinfo : EIATTR_VRC_CTA_INIT_COUNT
	.align		4
        /*0084*/ 	.byte	0x02, 0x4a
	.zero		1
	.zero		1


	//----- nvinfo : EIATTR_EXIT_INSTR_OFFSETS
	.align		4
        /*0088*/ 	.byte	0x04, 0x1c
        /*008a*/ 	.short	(.L_177 - .L_176)


	//   ....[0]....
.L_176:
        /*008c*/ 	.word	0x000000a0


	//   ....[1]....
        /*0090*/ 	.word	0x00000b60


	//   ....[2]....
        /*0094*/ 	.word	0x00000ba0


	//   ....[3]....
        /*0098*/ 	.word	0x00001960


	//----- nvinfo : EIATTR_CBANK_PARAM_SIZE
	.align		4
.L_177:
        /*009c*/ 	.byte	0x03, 0x19
        /*009e*/ 	.short	0x0028


	//----- nvinfo : EIATTR_PARAM_CBANK
	.align		4
        /*00a0*/ 	.byte	0x04, 0x0a
        /*00a2*/ 	.short	(.L_179 - .L_178)
	.align		4
.L_178:
        /*00a4*/ 	.word	index@(.nv.constant0.attention_value_kernel)
        /*00a8*/ 	.short	0x0380
        /*00aa*/ 	.short	0x0028


	//----- nvinfo : EIATTR_SW_WAR
	.align		4
.L_179:
        /*00ac*/ 	.byte	0x04, 0x36
        /*00ae*/ 	.short	(.L_181 - .L_180)
.L_180:
        /*00b0*/ 	.word	0x00000008
.L_181:


//--------------------- .nv.info.attention_softmax_kernel --------------------------
	.section	.nv.info.attention_softmax_kernel,"",@"SHT_CUDA_INFO"
	.sectionflags	@""
	.align	4


	//----- nvinfo : EIATTR_CUDA_API_VERSION
	.align		4
        /*0000*/ 	.byte	0x04, 0x37
        /*0002*/ 	.short	(.L_183 - .L_182)
.L_182:
        /*0004*/ 	.word	0x00000082


	//----- nvinfo : EIATTR_KPARAM_INFO
	.align		4
.L_183:
        /*0008*/ 	.byte	0x04, 0x17
        /*000a*/ 	.short	(.L_185 - .L_184)
.L_184:
        /*000c*/ 	.word	0x00000000
        /*0010*/ 	.short	0x0004
        /*0012*/ 	.short	0x0018
        /*0014*/ 	.byte	0x00, 0xf0, 0x11, 0x00


	//----- nvinfo : EIATTR_KPARAM_INFO
	.align		4
.L_185:
        /*0018*/ 	.byte	0x04, 0x17
        /*001a*/ 	.short	(.L_187 - .L_186)
.L_186:
        /*001c*/ 	.word	0x00000000
        /*0020*/ 	.short	0x0003
        /*0022*/ 	.short	0x0014
        /*0024*/ 	.byte	0x00, 0xf0, 0x11, 0x00


	//----- nvinfo : EIATTR_KPARAM_INFO
	.align		4
.L_187:
        /*0028*/ 	.byte	0x04, 0x17
        /*002a*/ 	.short	(.L_189 - .L_188)
.L_188:
        /*002c*/ 	.word	0x00000000
        /*0030*/ 	.short	0x0002
        /*0032*/ 	.short	0x0010
        /*0034*/ 	.byte	0x00, 0xf0, 0x11, 0x00


	//----- nvinfo : EIATTR_KPARAM_INFO
	.align		4
.L_189:
        /*0038*/ 	.byte	0x04, 0x17
        /*003a*/ 	.short	(.L_191 - .L_190)
.L_190:
        /*003c*/ 	.word	0x00000000
        /*0040*/ 	.short	0x0001
        /*0042*/ 	.short	0x0008
        /*0044*/ 	.byte	0x00, 0xf5, 0x21, 0x00


	//----- nvinfo : EIATTR_KPARAM_INFO
	.align		4
.L_191:
        /*0048*/ 	.byte	0x04, 0x17
        /*004a*/ 	.short	(.L_193 - .L_192)
.L_192:
        /*004c*/ 	.word	0x00000000
        /*0050*/ 	.short	0x0000
        /*0052*/ 	.short	0x0000
        /*0054*/ 	.byte	0x00, 0xf5, 0x21, 0x00


	//----- nvinfo : EIATTR_SPARSE_MMA_MASK
	.align		4
.L_193:
        /*0058*/ 	.byte	0x03, 0x50
        /*005a*/ 	.short	0x0000


	//----- nvinfo : EIATTR_MAXREG_COUNT
	.align		4
        /*005c*/ 	.byte	0x03, 0x1b
        /*005e*/ 	.short	0x00ff


	//----- nvinfo : EIATTR_MERCURY_ISA_VERSION
	.align		4
        /*0060*/ 	.byte	0x03, 0x5f
        /*0062*/ 	.short	0x0101


	//----- nvinfo : EIATTR_VRC_CTA_INIT_COUNT
	.align		4
        /*0064*/ 	.byte	0x02, 0x4a
	.zero		1
	.zero		1


	//----- nvinfo : EIATTR_EXIT_INSTR_OFFSETS
	.align		4
        /*0068*/ 	.byte	0x04, 0x1c
        /*006a*/ 	.short	(.L_195 - .L_194)


	//   ....[0]....
.L_194:
        /*006c*/ 	.word	0x000000a0


	//   ....[1]....
        /*0070*/ 	.word	0x000017c0


	//   ....[2]....
        /*0074*/ 	.word	0x00001db0


	//   ....[3]....
        /*0078*/ 	.word	0x000020c0


	//   ....[4]....
        /*007c*/ 	.word	0x00002250


	//   ....[5]....
        /*0080*/ 	.word	0x000022c0


	//   ....[6]....
        /*0084*/ 	.word	0x000022f0


	//----- nvinfo : EIATTR_CRS_STACK_SIZE
	.align		4
.L_195:
        /*0088*/ 	.byte	0x04, 0x1e
        /*008a*/ 	.short	(.L_197 - .L_196)
.L_196:
        /*008c*/ 	.word	0x00000000


	//----- nvinfo : EIATTR_CBANK_PARAM_SIZE
	.align		4
.L_197:
        /*0090*/ 	.byte	0x03, 0x19
        /*0092*/ 	.short	0x001c


	//----- nvinfo : EIATTR_PARAM_CBANK
	.align		4
        /*0094*/ 	.byte	0x04, 0x0a
        /*0096*/ 	.short	(.L_199 - .L_198)
	.align		4
.L_198:
        /*0098*/ 	.word	index@(.nv.constant0.attention_softmax_kernel)
        /*009c*/ 	.short	0x0380
        /*009e*/ 	.short	0x001c


	//----- nvinfo : EIATTR_SW_WAR
	.align		4
.L_199:
        /*00a0*/ 	.byte	0x04, 0x36
        /*00a2*/ 	.short	(.L_201 - .L_200)
.L_200:
        /*00a4*/ 	.word	0x00000008
.L_201:


//--------------------- .nv.info.attention_query_key_kernel --------------------------
	.section	.nv.info.attention_query_key_kernel,"",@"SHT_CUDA_INFO"
	.sectionflags	@""
	.align	4


	//----- nvinfo : EIATTR_CUDA_API_VERSION
	.align		4
        /*0000*/ 	.byte	0x04, 0x37
        /*0002*/ 	.short	(.L_203 - .L_202)
.L_202:
        /*0004*/ 	.word	0x00000082


	//----- nvinfo : EIATTR_KPARAM_INFO
	.align		4
.L_203:
        /*0008*/ 	.byte	0x04, 0x17
        /*000a*/ 	.short	(.L_205 - .L_204)
.L_204:
        /*000c*/ 	.word	0x00000000
        /*0010*/ 	.short	0x0005
        /*0012*/ 	.short	0x001c
        /*0014*/ 	.byte	0x00, 0xf0, 0x11, 0x00


	//----- nvinfo : EIATTR_KPARAM_INFO
	.align		4
.L_205:
        /*0018*/ 	.byte	0x04, 0x17
        /*001a*/ 	.short	(.L_207 - .L_206)
.L_206:
        /*001c*/ 	.word	0x00000000
        /*0020*/ 	.short	0x0004
        /*0022*/ 	.short	0x0018
        /*0024*/ 	.byte	0x00, 0xf0, 0x11, 0x00


	//----- nvinfo : EIATTR_KPARAM_INFO
	.align		4
.L_207:
        /*0028*/ 	.byte	0x04, 0x17
        /*002a*/ 	.short	(.L_209 - .L_208)
.L_208:
        /*002c*/ 	.word	0x00000000
        /*0030*/ 	.short	0x0003
        /*0032*/ 	.short	0x0014
        /*0034*/ 	.byte	0x00, 0xf0, 0x11, 0x00


	//----- nvinfo : EIATTR_KPARAM_INFO
	.align		4
.L_209:
        /*0038*/ 	.byte	0x04, 0x17
        /*003a*/ 	.short	(.L_211 - .L_210)
.L_210:
        /*003c*/ 	.word	0x00000000
        /*0040*/ 	.short	0x0002
        /*0042*/ 	.short	0x0010
        /*0044*/ 	.byte	0x00, 0xf0, 0x11, 0x00


	//----- nvinfo : EIATTR_KPARAM_INFO
	.align		4
.L_211:
        /*0048*/ 	.byte	0x04, 0x17
        /*004a*/ 	.short	(.L_213 - .L_212)
.L_212:
        /*004c*/ 	.word	0x00000000
        /*0050*/ 	.short	0x0001
        /*0052*/ 	.short	0x0008
        /*0054*/ 	.byte	0x00, 0xf5, 0x21, 0x00


	//----- nvinfo : EIATTR_KPARAM_INFO
	.align		4
.L_213:
        /*0058*/ 	.byte	0x04, 0x17
        /*005a*/ 	.short	(.L_215 - .L_214)
.L_214:
        /*005c*/ 	.word	0x00000000
        /*0060*/ 	.short	0x0000
        /*0062*/ 	.short	0x0000
        /*0064*/ 	.byte	0x00, 0xf5, 0x21, 0x00


	//----- nvinfo : EIATTR_SPARSE_MMA_MASK
	.align		4
.L_215:
        /*0068*/ 	.byte	0x03, 0x50
        /*006a*/ 	.short	0x0000


	//----- nvinfo : EIATTR_MAXREG_COUNT
	.align		4
        /*006c*/ 	.byte	0x03, 0x1b
        /*006e*/ 	.short	0x00ff


	//----- nvinfo : EIATTR_MERCURY_ISA_VERSION
	.align		4
        /*0070*/ 	.byte	0x03, 0x5f
        /*0072*/ 	.short	0x0101


	//----- nvinfo : EIATTR_VRC_CTA_INIT_COUNT
	.align		4
        /*0074*/ 	.byte	0x02, 0x4a
	.zero		1
	.zero		1


	//----- nvinfo : EIATTR_EXIT_INSTR_OFFSETS
	.align		4
        /*0078*/ 	.byte	0x04, 0x1c
        /*007a*/ 	.short	(.L_217 - .L_216)


	//   ....[0]....
.L_216:
        /*007c*/ 	.word	0x000000b0


	//   ....[1]....
        /*0080*/ 	.word	0x00000370


	//   ....[2]....
        /*0084*/ 	.word	0x00001300


	//----- nvinfo : EIATTR_CRS_STACK_SIZE
	.align		4
.L_217:
        /*0088*/ 	.byte	0x04, 0x1e
        /*008a*/ 	.short	(.L_219 - .L_218)
.L_218:
        /*008c*/ 	.word	0x00000000


	//----- nvinfo : EIATTR_CBANK_PARAM_SIZE
	.align		4
.L_219:
        /*0090*/ 	.byte	0x03, 0x19
        /*0092*/ 	.short	0x0020


	//----- nvinfo : EIATTR_PARAM_CBANK
	.align		4
        /*0094*/ 	.byte	0x04, 0x0a
        /*0096*/ 	.short	(.L_221 - .L_220)
	.align		4
.L_220:
        /*0098*/ 	.word	index@(.nv.constant0.attention_query_key_kernel)
        /*009c*/ 	.short	0x0380
        /*009e*/ 	.short	0x0020


	//----- nvinfo : EIATTR_SW_WAR
	.align		4
.L_221:
        /*00a0*/ 	.byte	0x04, 0x36
        /*00a2*/ 	.short	(.L_223 - .L_222)
.L_222:
        /*00a4*/ 	.word	0x00000008
.L_223:


//--------------------- .nv.callgraph             --------------------------
	.section	.nv.callgraph,"",@"SHT_CUDA_CALLGRAPH"
	.align	4
	.sectionentsize	8
	.align		4
        /*0000*/ 	.word	0x00000000
	.align		4
        /*0004*/ 	.word	0xffffffff
	.align		4
        /*0008*/ 	.word	0x00000000
	.align		4
        /*000c*/ 	.word	0xfffffffe
	.align		4
        /*0010*/ 	.word	0x00000000
	.align		4
        /*0014*/ 	.word	0xfffffffd
	.align		4
        /*0018*/ 	.word	0x00000000
	.align		4
        /*001c*/ 	.word	0xfffffffc


//--------------------- .text.gelu_kernel         --------------------------
	.section	.text.gelu_kernel,"ax",@progbits
	.align	128
        .global         gelu_kernel
        .type           gelu_kernel,@function
        .size           gelu_kernel,(.L_x_151 - gelu_kernel)
        .other          gelu_kernel,@"STO_CUDA_ENTRY STV_DEFAULT"
gelu_kernel:
.text.gelu_kernel:
[----:B------:R-:W-:Y:S01]  /*0000*/  LDC R1, c[0x0][0x37c] ;  /* 0x0000df00ff017b82 */ /* 0x000fe20000000800 */
[----:B------:R-:W0:Y:S07]  /*0010*/  S2R R0, SR_TID.X ;  /* 0x0000000000007919 */ /* 0x000e2e0000002100 */
[----:B------:R-:W0:Y:S01]  /*0020*/  S2UR UR4, SR_CTAID.X ;  /* 0x00000000000479c3 */ /* 0x000e220000002500 */
[----:B------:R-:W1:Y:S07]  /*0030*/  LDCU UR5, c[0x0][0x390] ;  /* 0x00007200ff0577ac */ /* 0x000e6e0008000800 */
[----:B------:R-:W0:Y:S02]  /*0040*/  LDC R5, c[0x0][0x360] ;  /* 0x0000d800ff057b82 */ /* 0x000e240000000800 */
[----:B0-----:R-:W-:-:S05]  /*0050*/  IMAD R5, R5, UR4, R0 ;  /* 0x0000000405057c24 */ /* 0x001fca000f8e0200 */
[----:B-1----:R-:W-:-:S13]  /*0060*/  ISETP.GE.AND P0, PT, R5, UR5, PT ;  /* 0x0000000505007c0c */ /* 0x002fda000bf06270 */
[----:B------:R-:W-:Y:S05]  /*0070*/  @P0 EXIT ;  /* 0x000000000000094d */ /* 0x000fea0003800000 */
[----:B------:R-:W0:Y:S01]  /*0080*/  LDC.64 R2, c[0x0][0x388] ;  /* 0x0000e200ff027b82 */ /* 0x000e220000000a00 */
[----:B------:R-:W1:Y:S01]  /*0090*/  LDCU.64 UR4, c[0x0][0x358] ;  /* 0x00006b00ff0477ac */ /* 0x000e620008000a00 */
[----:B0-----:R-:W-:-:S05]  /*00a0*/  IMAD.WIDE R2, R5, 0x4, R2 ;  /* 0x0000000405027825 */ /* 0x001fca00078e0202 */
[----:B-1----:R0:W2:Y:S01]  /*00b0*/  LDG.E R4, desc[UR4][R2.64] ;  /* 0x0000000402047981 */ /* 0x0020a2000c1e1900 */
[----:B------:R-:W-:Y:S01]  /*00c0*/  MOV R10, 0x3c80f082 ;  /* 0x3c80f082000a7802 */ /* 0x000fe20000000f00 */
[----:B------:R-:W-:Y:S01]  /*00d0*/  HFMA2 R11, -RZ, RZ, 1.875, 0 ;  /* 0x3f800000ff0b7431 */ /* 0x000fe200000001ff */
[----:B0-----:R-:W0:Y:S02]  /*00e0*/  LDC.64 R2, c[0x0][0x380] ;  /* 0x0000e000ff027b82 */ /* 0x001e240000000a00 */
[----:B0-----:R-:W-:-:S04]  /*00f0*/  IMAD.WIDE R2, R5, 0x4, R2 ;  /* 0x0000000405027825 */ /* 0x001fc800078e0202 */
[----:B--2---:R-:W-:-:S04]  /*0100*/  FMUL R7, R4, 0.044714998453855514526 ;  /* 0x3d37271304077820 */ /* 0x004fc80000400000 */
[----:B------:R-:W-:-:S04]  /*0110*/  FMUL R7, R4, R7 ;  /* 0x0000000704077220 */ /* 0x000fc80000400000 */
[C---:B------:R-:W-:Y:S01]  /*0120*/  FFMA R7, R4.reuse, R7, R4 ;  /* 0x0000000704077223 */ /* 0x040fe20000000004 */
[----:B------:R-:W-:-:S03]  /*0130*/  FMUL R4, R4, 0.5 ;  /* 0x3f00000004047820 */ /* 0x000fc60000400000 */
[----:B------:R-:W-:-:S04]  /*0140*/  FMUL R7, R7, 0.79788452386856079102 ;  /* 0x3f4c422907077820 */ /* 0x000fc80000400000 */
[C---:B------:R-:W-:Y:S01]  /*0150*/  FMUL R0, |R7|.reuse, 2.8853900432586669922 ;  /* 0x4038aa3b07007820 */ /* 0x040fe20000400200 */
[C---:B------:R-:W-:Y:S01]  /*0160*/  FMUL R9, R7.reuse, R7 ;  /* 0x0000000707097220 */ /* 0x040fe20000400000 */
[C---:B------:R-:W-:Y:S02]  /*0170*/  FSETP.GE.AND P1, PT, |R7|.reuse, 0.60000002384185791016, PT ;  /* 0x3f19999a0700780b */ /* 0x040fe40003f26200 */
[----:B------:R-:W-:Y:S01]  /*0180*/  FSETP.GE.AND P0, PT, |R7|, 9.010913848876953125, PT ;  /* 0x41102cb40700780b */ /* 0x000fe20003f06200 */
[C---:B------:R-:W-:Y:S01]  /*0190*/  FFMA R10, R9.reuse, R10, -0.052303962409496307373 ;  /* 0xbd563cae090a7423 */ /* 0x040fe2000000000a */
[----:B------:R-:W0:Y:S02]  /*01a0*/  MUFU.EX2 R0, R0 ;  /* 0x0000000000007308 */ /* 0x000e240000000800 */
[----:B0-----:R-:W-:Y:S01]  /*01b0*/  FADD R6, R0, 1 ;  /* 0x3f80000000067421 */ /* 0x001fe20000000000 */
[----:B------:R-:W-:-:S04]  /*01c0*/  FFMA R0, R9, R10, 0.1331529766321182251 ;  /* 0x3e08594109007423 */ /* 0x000fc8000000000a */
[C---:B------:R-:W-:Y:S01]  /*01d0*/  FFMA R0, R9.reuse, R0, -0.33332768082618713379 ;  /* 0xbeaaa9ed09007423 */ /* 0x040fe20000000000 */
[----:B------:R-:W0:Y:S03]  /*01e0*/  MUFU.RCP R6, R6 ;  /* 0x0000000600067308 */ /* 0x000e260000001000 */
[----:B------:R-:W-:Y:S01]  /*01f0*/  FFMA R0, R9, R0, RZ ;  /* 0x0000000009007223 */ /* 0x000fe200000000ff */
[----:B0-----:R-:W-:-:S05]  /*0200*/  FFMA R8, R6, -2, R11 ;  /* 0xc000000006087823 */ /* 0x001fca000000000b */
[----:B------:R-:W-:-:S04]  /*0210*/  FSEL R8, R8, 1, !P0 ;  /* 0x3f80000008087808 */ /* 0x000fc80004000000 */
[--C-:B------:R-:W-:Y:S01]  /*0220*/  LOP3.LUT R8, R8, 0x80000000, R7.reuse, 0xb8, !PT ;  /* 0x8000000008087812 */ /* 0x100fe200078eb807 */
[----:B------:R-:W-:-:S04]  /*0230*/  @!P1 FFMA R8, R7, R0, R7 ;  /* 0x0000000007089223 */ /* 0x000fc80000000007 */
[----:B------:R-:W-:-:S04]  /*0240*/  FADD R7, R8, 1 ;  /* 0x3f80000008077421 */ /* 0x000fc80000000000 */
[----:B------:R-:W-:-:S05]  /*0250*/  FMUL R7, R4, R7 ;  /* 0x0000000704077220 */ /* 0x000fca0000400000 */
[----:B------:R-:W-:Y:S01]  /*0260*/  STG.E desc[UR4][R2.64], R7 ;  /* 0x0000000702007986 */ /* 0x000fe2000c101904 */
[----:B------:R-:W-:Y:S05]  /*0270*/  EXIT ;  /* 0x000000000000794d */ /* 0x000fea0003800000 */
.L_x_0:
[----:B------:R-:W-:-:S00]  /*0280*/  BRA `(.L_x_0) ;  /* 0xfffffffc00fc7947 */ /* 0x000fc0000383ffff */
[----:B------:R-:W-:-:S00]  /*0290*/  NOP ;  /* 0x0000000000007918 */ /* 0x000fc00000000000 */
        /* <DEDUP_REMOVED lines=14> */
.L_x_151:


//--------------------- .text.residual_forward_kernel --------------------------
	.section	.text.residual_forward_kernel,"ax",@progbits
	.align	128
        .global         residual_forward_kernel
        .type           residual_forward_kernel,@function
        .size           residual_forward_kernel,(.L_x_152 - residual_forward_kernel)
        .other          residual_forward_kernel,@"STO_CUDA_ENTRY STV_DEFAULT"
residual_forward_kernel:
.text.residual_forward_kernel:
        /* <DEDUP_REMOVED lines=9> */
[----:B------:R-:W1:Y:S07]  /*0090*/  LDCU.64 UR4, c[0x0][0x358] ;  /* 0x00006b00ff0477ac */ /* 0x000e6e0008000a00 */
[----:B------:R-:W2:Y:S08]  /*00a0*/  LDC.64 R4, c[0x0][0x390] ;  /* 0x0000e400ff047b82 */ /* 0x000eb00000000a00 */
[----:B------:R-:W3:Y:S01]  /*00b0*/  LDC.64 R6, c[0x0][0x380] ;  /* 0x0000e000ff067b82 */ /* 0x000ee20000000a00 */
[----:B0-----:R-:W-:-:S06]  /*00c0*/  IMAD.WIDE R2, R9, 0x4, R2 ;  /* 0x0000000409027825 */ /* 0x001fcc00078e0202 */
[----:B-1----:R-:W4:Y:S01]  /*00d0*/  LDG.E.EF R2, desc[UR4][R2.64] ;  /* 0x0000000402027981 */ /* 0x002f22000c0e1900 */
[----:B--2---:R-:W-:-:S06]  /*00e0*/  IMAD.WIDE R4, R9, 0x4, R4 ;  /* 0x0000000409047825 */ /* 0x004fcc00078e0204 */
[----:B------:R-:W4:Y:S01]  /*00f0*/  LDG.E.EF R5, desc[UR4][R4.64] ;  /* 0x0000000404057981 */ /* 0x000f22000c0e1900 */
[----:B---3--:R-:W-:-:S04]  /*0100*/  IMAD.WIDE R6, R9, 0x4, R6 ;  /* 0x0000000409067825 */ /* 0x008fc800078e0206 */
[----:B----4-:R-:W-:-:S05]  /*0110*/  FADD R9, R2, R5 ;  /* 0x0000000502097221 */ /* 0x010fca0000000000 */
[----:B------:R-:W-:Y:S01]  /*0120*/  STG.E desc[UR4][R6.64], R9 ;  /* 0x0000000906007986 */ /* 0x000fe2000c101904 */
[----:B------:R-:W-:Y:S05]  /*0130*/  EXIT ;  /* 0x000000000000794d */ /* 0x000fea0003800000 */
.L_x_1:
        /* <DEDUP_REMOVED lines=12> */
.L_x_152:


//--------------------- .text.layernorm_forward_kernel --------------------------
	.section	.text.layernorm_forward_kernel,"ax",@progbits
	.align	128
        .global         layernorm_forward_kernel
        .type           layernorm_forward_kernel,@function
        .size           layernorm_forward_kernel,(.L_x_147 - layernorm_forward_kernel)
        .other          layernorm_forward_kernel,@"STO_CUDA_ENTRY STV_DEFAULT"
layernorm_forward_kernel:
.text.layernorm_forward_kernel:
        /* <DEDUP_REMOVED lines=8> */
[----:B------:R-:W0:Y:S01]  /*0080*/  LDCU UR7, c[0x0][0x3b4] ;  /* 0x00007680ff0777ac */ /* 0x000e220008000800 */
[----:B------:R-:W1:Y:S01]  /*0090*/  LDC.64 R4, c[0x0][0x398] ;  /* 0x0000e600ff047b82 */ /* 0x000e620000000a00 */
[----:B------:R-:W-:Y:S01]  /*00a0*/  HFMA2 R11, -RZ, RZ, 0, 0 ;  /* 0x00000000ff0b7431 */ /* 0x000fe200000001ff */
[----:B------:R-:W2:Y:S01]  /*00b0*/  LDCU.64 UR14, c[0x0][0x358] ;  /* 0x00006b00ff0e77ac */ /* 0x000ea20008000a00 */
[----:B0-----:R-:W-:Y:S02]  /*00c0*/  UISETP.GE.AND UP0, UPT, UR7, 0x1, UPT ;  /* 0x000000010700788c */ /* 0x001fe4000bf06270 */
[----:B------:R-:W-:-:S05]  /*00d0*/  IMAD R7, R6, UR7, RZ ;  /* 0x0000000706077c24 */ /* 0x000fca000f8e02ff */
[----:B------:R-:W-:Y:S01]  /*00e0*/  SHF.R.S32.HI R8, RZ, 0x1f, R7 ;  /* 0x0000001fff087819 */ /* 0x000fe20000011407 */
[----:B-1----:R-:W-:Y:S01]  /*00f0*/  IMAD.WIDE R4, R7, 0x4, R4 ;  /* 0x0000000407047825 */ /* 0x002fe200078e0204 */
[----:B--2---:R-:W-:Y:S06]  /*0100*/  BRA.U !UP0, `(.L_x_2) ;  /* 0x0000000508a47547 */ /* 0x004fec000b800000 */
[----:B------:R-:W-:Y:S01]  /*0110*/  UISETP.GE.U32.AND UP2, UPT, UR7, 0x10, UPT ;  /* 0x000000100700788c */ /* 0x000fe2000bf46070 */
[----:B------:R-:W-:Y:S01]  /*0120*/  MOV R11, RZ ;  /* 0x000000ff000b7202 */ /* 0x000fe20000000f00 */
[----:B------:R-:W-:Y:S01]  /*0130*/  ULOP3.LUT UR4, UR7, 0xf, URZ, 0xc0, !UPT ;  /* 0x0000000f07047892 */ /* 0x000fe2000f8ec0ff */
[----:B------:R-:W-:-:S03]  /*0140*/  MOV R9, RZ ;  /* 0x000000ff00097202 */ /* 0x000fc60000000f00 */
[----:B------:R-:W-:-:S03]  /*0150*/  UISETP.NE.AND UP1, UPT, UR4, URZ, UPT ;  /* 0x000000ff0400728c */ /* 0x000fc6000bf25270 */
[----:B------:R-:W-:Y:S08]  /*0160*/  BRA.U !UP2, `(.L_x_3) ;  /* 0x000000010ab87547 */ /* 0x000ff0000b800000 */
[----:B------:R-:W0:Y:S01]  /*0170*/  LDCU.64 UR8, c[0x0][0x398] ;  /* 0x00007300ff0877ac */ /* 0x000e220008000a00 */
[----:B------:R-:W-:Y:S01]  /*0180*/  MOV R11, RZ ;  /* 0x000000ff000b7202 */ /* 0x000fe20000000f00 */
[----:B------:R-:W-:-:S04]  /*0190*/  ULOP3.LUT UR5, UR7, 0x7ffffff0, URZ, 0xc0, !UPT ;  /* 0x7ffffff007057892 */ /* 0x000fc8000f8ec0ff */
[----:B------:R-:W-:Y:S02]  /*01a0*/  UIADD3 UR6, UPT, UPT, -UR5, URZ, URZ ;  /* 0x000000ff05067290 */ /* 0x000fe4000fffe1ff */
[----:B------:R-:W-:Y:S02]  /*01b0*/  MOV R9, UR5 ;  /* 0x0000000500097c02 */ /* 0x000fe40008000f00 */
[----:B0-----:R-:W-:-:S04]  /*01c0*/  LEA R2, P0, R7, UR8, 0x2 ;  /* 0x0000000807027c11 */ /* 0x001fc8000f8010ff */
[----:B------:R-:W-:Y:S02]  /*01d0*/  IADD3 R2, P1, PT, R2, 0x20, RZ ;  /* 0x0000002002027810 */ /* 0x000fe40007f3e0ff */
[----:B------:R-:W-:-:S04]  /*01e0*/  LEA.HI.X R3, R7, UR9, R8, 0x2, P0 ;  /* 0x0000000907037c11 */ /* 0x000fc800080f1408 */
[----:B------:R-:W-:-:S07]  /*01f0*/  IADD3.X R3, PT, PT, RZ, R3, RZ, P1, !PT ;  /* 0x00000003ff037210 */ /* 0x000fce0000ffe4ff */
.L_x_4:
[----:B------:R-:W2:Y:S04]  /*0200*/  LDG.E R22, desc[UR14][R2.64+-0x20] ;  /* 0xffffe00e02167981 */ /* 0x000ea8000c1e1900 */
[----:B------:R-:W3:Y:S04]  /*0210*/  LDG.E R21, desc[UR14][R2.64+-0x1c] ;  /* 0xffffe40e02157981 */ /* 0x000ee8000c1e1900 */
[----:B------:R-:W4:Y:S04]  /*0220*/  LDG.E R24, desc[UR14][R2.64+-0x18] ;  /* 0xffffe80e02187981 */ /* 0x000f28000c1e1900 */
[----:B------:R-:W5:Y:S04]  /*0230*/  LDG.E R26, desc[UR14][R2.64+-0x14] ;  /* 0xffffec0e021a7981 */ /* 0x000f68000c1e1900 */
        /* <DEDUP_REMOVED lines=11> */
[----:B------:R0:W5:Y:S01]  /*02f0*/  LDG.E R0, desc[UR14][R2.64+0x1c] ;  /* 0x00001c0e02007981 */ /* 0x000162000c1e1900 */
[----:B------:R-:W-:-:S04]  /*0300*/  UIADD3 UR6, UPT, UPT, UR6, 0x10, URZ ;  /* 0x0000001006067890 */ /* 0x000fc8000fffe0ff */
[----:B------:R-:W-:Y:S01]  /*0310*/  UISETP.NE.AND UP2, UPT, UR6, URZ, UPT ;  /* 0x000000ff0600728c */ /* 0x000fe2000bf45270 */
[----:B0-----:R-:W-:-:S04]  /*0320*/  IADD3 R2, P0, PT, R2, 0x40, RZ ;  /* 0x0000004002027810 */ /* 0x001fc80007f1e0ff */
[----:B------:R-:W-:Y:S01]  /*0330*/  IADD3.X R3, PT, PT, RZ, R3, RZ, P0, !PT ;  /* 0x00000003ff037210 */ /* 0x000fe200007fe4ff */
[----:B--2---:R-:W-:-:S04]  /*0340*/  FADD R22, R22, R11 ;  /* 0x0000000b16167221 */ /* 0x004fc80000000000 */
[----:B---3--:R-:W-:-:S04]  /*0350*/  FADD R21, R22, R21 ;  /* 0x0000001516157221 */ /* 0x008fc80000000000 */
[----:B----4-:R-:W-:-:S04]  /*0360*/  FADD R21, R21, R24 ;  /* 0x0000001815157221 */ /* 0x010fc80000000000 */
[----:B-----5:R-:W-:-:S04]  /*0370*/  FADD R21, R21, R26 ;  /* 0x0000001a15157221 */ /* 0x020fc80000000000 */
[----:B------:R-:W-:-:S04]  /*0380*/  FADD R21, R21, R28 ;  /* 0x0000001c15157221 */ /* 0x000fc80000000000 */
        /* <DEDUP_REMOVED lines=10> */
[----:B------:R-:W-:Y:S01]  /*0430*/  FADD R11, R13, R0 ;  /* 0x000000000d0b7221 */ /* 0x000fe20000000000 */
[----:B------:R-:W-:Y:S06]  /*0440*/  BRA.U UP2, `(.L_x_4) ;  /* 0xfffffffd026c7547 */ /* 0x000fec000b83ffff */
.L_x_3:
[----:B------:R-:W-:Y:S05]  /*0450*/  BRA.U !UP1, `(.L_x_2) ;  /* 0x0000000109d07547 */ /* 0x000fea000b800000 */
[----:B------:R-:W-:Y:S02]  /*0460*/  UISETP.GE.U32.AND UP1, UPT, UR4, 0x8, UPT ;  /* 0x000000080400788c */ /* 0x000fe4000bf26070 */
[----:B------:R-:W-:-:S04]  /*0470*/  ULOP3.LUT UR5, UR7, 0x7, URZ, 0xc0, !UPT ;  /* 0x0000000707057892 */ /* 0x000fc8000f8ec0ff */
[----:B------:R-:W-:-:S03]  /*0480*/  UISETP.NE.AND UP2, UPT, UR5, URZ, UPT ;  /* 0x000000ff0500728c */ /* 0x000fc6000bf45270 */
[----:B------:R-:W-:Y:S08]  /*0490*/  BRA.U !UP1, `(.L_x_5) ;  /* 0x0000000109487547 */ /* 0x000ff0000b800000 */
[----:B------:R-:W-:-:S05]  /*04a0*/  IMAD.WIDE.U32 R2, R9, 0x4, R4 ;  /* 0x0000000409027825 */ /* 0x000fca00078e0004 */
[----:B------:R-:W2:Y:S04]  /*04b0*/  LDG.E R0, desc[UR14][R2.64] ;  /* 0x0000000e02007981 */ /* 0x000ea8000c1e1900 */
[----:B------:R-:W3:Y:S04]  /*04c0*/  LDG.E R13, desc[UR14][R2.64+0x4] ;  /* 0x0000040e020d7981 */ /* 0x000ee8000c1e1900 */
[----:B------:R-:W4:Y:S04]  /*04d0*/  LDG.E R15, desc[UR14][R2.64+0x8] ;  /* 0x0000080e020f7981 */ /* 0x000f28000c1e1900 */
[----:B------:R-:W5:Y:S04]  /*04e0*/  LDG.E R17, desc[UR14][R2.64+0xc] ;  /* 0x00000c0e02117981 */ /* 0x000f68000c1e1900 */
[----:B------:R-:W5:Y:S04]  /*04f0*/  LDG.E R19, desc[UR14][R2.64+0x10] ;  /* 0x0000100e02137981 */ /* 0x000f68000c1e1900 */
[----:B------:R-:W5:Y:S04]  /*0500*/  LDG.E R21, desc[UR14][R2.64+0x14] ;  /* 0x0000140e02157981 */ /* 0x000f68000c1e1900 */
[----:B------:R-:W5:Y:S04]  /*0510*/  LDG.E R23, desc[UR14][R2.64+0x18] ;  /* 0x0000180e02177981 */ /* 0x000f68000c1e1900 */
[----:B------:R-:W5:Y:S01]  /*0520*/  LDG.E R25, desc[UR14][R2.64+0x1c] ;  /* 0x00001c0e02197981 */ /* 0x000f62000c1e1900 */
[----:B------:R-:W-:Y:S01]  /*0530*/  IADD3 R9, PT, PT, R9, 0x8, RZ ;  /* 0x0000000809097810 */ /* 0x000fe20007ffe0ff */
[----:B--2---:R-:W-:-:S04]  /*0540*/  FADD R0, R11, R0 ;  /* 0x000000000b007221 */ /* 0x004fc80000000000 */
[----:B---3--:R-:W-:-:S04]  /*0550*/  FADD R0, R0, R13 ;  /* 0x0000000d00007221 */ /* 0x008fc80000000000 */
[----:B----4-:R-:W-:-:S04]  /*0560*/  FADD R0, R0, R15 ;  /* 0x0000000f00007221 */ /* 0x010fc80000000000 */
[----:B-----5:R-:W-:-:S04]  /*0570*/  FADD R0, R0, R17 ;  /* 0x0000001100007221 */ /* 0x020fc80000000000 */
[----:B------:R-:W-:-:S04]  /*0580*/  FADD R0, R0, R19 ;  /* 0x0000001300007221 */ /* 0x000fc80000000000 */
[----:B------:R-:W-:-:S04]  /*0590*/  FADD R0, R0, R21 ;  /* 0x0000001500007221 */ /* 0x000fc80000000000 */
[----:B------:R-:W-:-:S04]  /*05a0*/  FADD R0, R0, R23 ;  /* 0x0000001700007221 */ /* 0x000fc80000000000 */
[----:B------:R-:W-:-:S07]  /*05b0*/  FADD R11, R0, R25 ;  /* 0x00000019000b7221 */ /* 0x000fce0000000000 */
.L_x_5:
        /* <DEDUP_REMOVED lines=9> */
[----:B------:R-:W5:Y:S01]  /*0650*/  LDG.E R17, desc[UR14][R2.64+0xc] ;  /* 0x00000c0e02117981 */ /* 0x000f62000c1e1900 */
[----:B------:R-:W-:Y:S01]  /*0660*/  IADD3 R9, PT, PT, R9, 0x4, RZ ;  /* 0x0000000409097810 */ /* 0x000fe20007ffe0ff */
[----:B--2---:R-:W-:-:S04]  /*0670*/  FADD R0, R11, R0 ;  /* 0x000000000b007221 */ /* 0x004fc80000000000 */
[----:B---3--:R-:W-:-:S04]  /*0680*/  FADD R0, R0, R13 ;  /* 0x0000000d00007221 */ /* 0x008fc80000000000 */
[----:B----4-:R-:W-:-:S04]  /*0690*/  FADD R0, R0, R15 ;  /* 0x0000000f00007221 */ /* 0x010fc80000000000 */
[----:B-----5:R-:W-:-:S07]  /*06a0*/  FADD R11, R0, R17 ;  /* 0x00000011000b7221 */ /* 0x020fce0000000000 */
.L_x_6:
[----:B------:R-:W-:Y:S05]  /*06b0*/  BRA.U !UP2, `(.L_x_2) ;  /* 0x000000010a387547 */ /* 0x000fea000b800000 */
[----:B------:R-:W0:Y:S01]  /*06c0*/  LDCU.64 UR8, c[0x0][0x398] ;  /* 0x00007300ff0877ac */ /* 0x000e220008000a00 */
[C---:B------:R-:W-:Y:S02]  /*06d0*/  SHF.L.U64.HI R3, R7.reuse, 0x2, R8 ;  /* 0x0000000207037819 */ /* 0x040fe40000010208 */
[----:B------:R-:W-:Y:S01]  /*06e0*/  SHF.L.U32 R2, R7, 0x2, RZ ;  /* 0x0000000207027819 */ /* 0x000fe200000006ff */
[----:B------:R-:W-:-:S04]  /*06f0*/  UIADD3 UR4, UPT, UPT, -UR4, URZ, URZ ;  /* 0x000000ff04047290 */ /* 0x000fc8000fffe1ff */
[----:B------:R-:W-:-:S03]  /*0700*/  IMAD.WIDE.U32 R2, R9, 0x4, R2 ;  /* 0x0000000409027825 */ /* 0x000fc600078e0002 */
[----:B0-----:R-:W-:-:S04]  /*0710*/  IADD3 R2, P0, PT, R2, UR8, RZ ;  /* 0x0000000802027c10 */ /* 0x001fc8000ff1e0ff */
[----:B------:R-:W-:-:S09]  /*0720*/  IADD3.X R3, PT, PT, R3, UR9, RZ, P0, !PT ;  /* 0x0000000903037c10 */ /* 0x000fd200087fe4ff */
.L_x_7:
[----:B------:R0:W2:Y:S01]  /*0730*/  LDG.E R0, desc[UR14][R2.64] ;  /* 0x0000000e02007981 */ /* 0x0000a2000c1e1900 */
[----:B------:R-:W-:-:S04]  /*0740*/  UIADD3 UR4, UPT, UPT, UR4, 0x1, URZ ;  /* 0x0000000104047890 */ /* 0x000fc8000fffe0ff */
[----:B------:R-:W-:Y:S01]  /*0750*/  UISETP.NE.AND UP1, UPT, UR4, URZ, UPT ;  /* 0x000000ff0400728c */ /* 0x000fe2000bf25270 */
[----:B0-----:R-:W-:-:S04]  /*0760*/  IADD3 R2, P0, PT, R2, 0x4, RZ ;  /* 0x0000000402027810 */ /* 0x001fc80007f1e0ff */
[----:B------:R-:W-:Y:S01]  /*0770*/  IADD3.X R3, PT, PT, RZ, R3, RZ, P0, !PT ;  /* 0x00000003ff037210 */ /* 0x000fe200007fe4ff */
[----:B--2---:R-:W-:-:S03]  /*0780*/  FADD R11, R0, R11 ;  /* 0x0000000b000b7221 */ /* 0x004fc60000000000 */
[----:B------:R-:W-:Y:S05]  /*0790*/  BRA.U UP1, `(.L_x_7) ;  /* 0xfffffffd01e47547 */ /* 0x000fea000b83ffff */
.L_x_2:
[----:B------:R-:W-:Y:S01]  /*07a0*/  I2FP.F32.S32 R10, UR7 ;  /* 0x00000007000a7c45 */ /* 0x000fe20008201400 */
[----:B------:R-:W-:Y:S03]  /*07b0*/  BSSY.RECONVERGENT B0, `(.L_x_8) ;  /* 0x000000e000007945 */ /* 0x000fe60003800200 */
[----:B------:R-:W0:Y:S08]  /*07c0*/  MUFU.RCP R3, R10 ;  /* 0x0000000a00037308 */ /* 0x000e300000001000 */
[----:B------:R-:W1:Y:S01]  /*07d0*/  FCHK P0, R11, R10 ;  /* 0x0000000a0b007302 */ /* 0x000e620000000000 */
[----:B0-----:R-:W-:-:S04]  /*07e0*/  FFMA R0, -R10, R3, 1 ;  /* 0x3f8000000a007423 */ /* 0x001fc80000000103 */
[----:B------:R-:W-:-:S04]  /*07f0*/  FFMA R0, R3, R0, R3 ;  /* 0x0000000003007223 */ /* 0x000fc80000000003 */
[----:B------:R-:W-:-:S04]  /*0800*/  FFMA R9, R0, R11, RZ ;  /* 0x0000000b00097223 */ /* 0x000fc800000000ff */
[----:B------:R-:W-:-:S04]  /*0810*/  FFMA R2, -R10, R9, R11 ;  /* 0x000000090a027223 */ /* 0x000fc8000000010b */
[----:B------:R-:W-:Y:S01]  /*0820*/  FFMA R9, R0, R2, R9 ;  /* 0x0000000200097223 */ /* 0x000fe20000000009 */
[----:B-1----:R-:W-:Y:S06]  /*0830*/  @!P0 BRA `(.L_x_9) ;  /* 0x0000000000148947 */ /* 0x002fec0003800000 */
[----:B------:R-:W-:Y:S02]  /*0840*/  MOV R0, R11 ;  /* 0x0000000b00007202 */ /* 0x000fe40000000f00 */
[----:B------:R-:W-:Y:S02]  /*0850*/  MOV R3, R10 ;  /* 0x0000000a00037202 */ /* 0x000fe40000000f00 */
[----:B------:R-:W-:-:S07]  /*0860*/  MOV R2, 0x880 ;  /* 0x0000088000027802 */ /* 0x000fce0000000f00 */
[----:B------:R-:W-:Y:S05]  /*0870*/  CALL.REL.NOINC `($__internal_2_$__cuda_sm3x_div_rn_noftz_f32_slowpath) ;  /* 0x0000001c00187944 */ /* 0x000fea0003c00000 */
[----:B------:R-:W-:-:S07]  /*0880*/  MOV R9, R0 ;  /* 0x0000000000097202 */ /* 0x000fce0000000f00 */
.L_x_9:
[----:B------:R-:W-:Y:S05]  /*0890*/  BSYNC.RECONVERGENT B0 ;  /* 0x0000000000007941 */ /* 0x000fea0003800200 */
.L_x_8:
[----:B------:R-:W-:Y:S01]  /*08a0*/  HFMA2 R11, -RZ, RZ, 0, 0 ;  /* 0x00000000ff0b7431 */ /* 0x000fe200000001ff */
[----:B------:R-:W-:Y:S06]  /*08b0*/  BRA.U !UP0, `(.L_x_10) ;  /* 0x00000009081c7547 */ /* 0x000fec000b800000 */
[----:B------:R-:W0:Y:S01]  /*08c0*/  LDCU UR4, c[0x0][0x3b4] ;  /* 0x00007680ff0477ac */ /* 0x000e220008000800 */
[----:B------:R-:W-:Y:S02]  /*08d0*/  MOV R11, RZ ;  /* 0x000000ff000b7202 */ /* 0x000fe40000000f00 */
[----:B------:R-:W-:Y:S01]  /*08e0*/  MOV R13, RZ ;  /* 0x000000ff000d7202 */ /* 0x000fe20000000f00 */
[----:B0-----:R-:W-:Y:S02]  /*08f0*/  UISETP.GE.U32.AND UP0, UPT, UR4, 0x10, UPT ;  /* 0x000000100400788c */ /* 0x001fe4000bf06070 */
[----:B------:R-:W-:-:S04]  /*0900*/  ULOP3.LUT UR6, UR4, 0xf, URZ, 0xc0, !UPT ;  /* 0x0000000f04067892 */ /* 0x000fc8000f8ec0ff */
        /* <DEDUP_REMOVED lines=11> */
.L_x_12:
        /* <DEDUP_REMOVED lines=14> */
[----:B------:R-:W5:Y:S01]  /*0aa0*/  LDG.E R12, desc[UR14][R2.64+0x18] ;  /* 0x0000180e020c7981 */ /* 0x000f62000c1e1900 */
[----:B--2---:R-:W-:-:S04]  /*0ab0*/  FADD R21, R21, -R9 ;  /* 0x8000000915157221 */ /* 0x004fc80000000000 */
[----:B------:R-:W-:Y:S02]  /*0ac0*/  FFMA R21, R21, R21, R11 ;  /* 0x0000001515157223 */ /* 0x000fe4000000000b */
[----:B------:R0:W2:Y:S01]  /*0ad0*/  LDG.E R11, desc[UR14][R2.64+0x1c] ;  /* 0x00001c0e020b7981 */ /* 0x0000a2000c1e1900 */
[--C-:B---3--:R-:W-:Y:S01]  /*0ae0*/  FADD R23, R23, -R9.reuse ;  /* 0x8000000917177221 */ /* 0x108fe20000000000 */
[----:B----4-:R-:W-:Y:S01]  /*0af0*/  FADD R19, R19, -R9 ;  /* 0x8000000913137221 */ /* 0x010fe20000000000 */
[----:B------:R-:W-:Y:S02]  /*0b00*/  UIADD3 UR5, UPT, UPT, UR5, 0x10, URZ ;  /* 0x0000001005057890 */ /* 0x000fe4000fffe0ff */
[----:B------:R-:W-:Y:S01]  /*0b10*/  FFMA R21, R23, R23, R21 ;  /* 0x0000001717157223 */ /* 0x000fe20000000015 */
[----:B-----5:R-:W-:Y:S01]  /*0b20*/  FADD R17, R17, -R9 ;  /* 0x8000000911117221 */ /* 0x020fe20000000000 */
[----:B------:R-:W-:Y:S02]  /*0b30*/  UISETP.NE.AND UP0, UPT, UR5, URZ, UPT ;  /* 0x000000ff0500728c */ /* 0x000fe4000bf05270 */
[----:B------:R-:W-:Y:S01]  /*0b40*/  FFMA R21, R19, R19, R21 ;  /* 0x0000001313157223 */ /* 0x000fe20000000015 */
[----:B------:R-:W-:Y:S01]  /*0b50*/  FADD R15, R15, -R9 ;  /* 0x800000090f0f7221 */ /* 0x000fe20000000000 */
[----:B0-----:R-:W-:-:S02]  /*0b60*/  IADD3 R2, P0, PT, R2, 0x40, RZ ;  /* 0x0000004002027810 */ /* 0x001fc40007f1e0ff */
[----:B------:R-:W-:Y:S01]  /*0b70*/  FFMA R21, R17, R17, R21 ;  /* 0x0000001111157223 */ /* 0x000fe20000000015 */
[----:B------:R-:W-:Y:S01]  /*0b80*/  FADD R28, R28, -R9 ;  /* 0x800000091c1c7221 */ /* 0x000fe20000000000 */
[----:B------:R-:W-:Y:S02]  /*0b90*/  IADD3.X R3, PT, PT, RZ, R3, RZ, P0, !PT ;  /* 0x00000003ff037210 */ /* 0x000fe400007fe4ff */
[----:B------:R-:W-:Y:S01]  /*0ba0*/  FFMA R21, R15, R15, R21 ;  /* 0x0000000f0f157223 */ /* 0x000fe20000000015 */
[----:B------:R-:W-:-:S03]  /*0bb0*/  FADD R26, R26, -R9 ;  /* 0x800000091a1a7221 */ /* 0x000fc60000000000 */
        /* <DEDUP_REMOVED lines=16> */
[----:B------:R-:W-:-:S04]  /*0cc0*/  FFMA R21, R0, R0, R21 ;  /* 0x0000000000157223 */ /* 0x000fc80000000015 */
[----:B------:R-:W-:Y:S01]  /*0cd0*/  FFMA R21, R12, R12, R21 ;  /* 0x0000000c0c157223 */ /* 0x000fe20000000015 */
[----:B--2---:R-:W-:-:S04]  /*0ce0*/  FADD R0, R11, -R9 ;  /* 0x800000090b007221 */ /* 0x004fc80000000000 */
[----:B------:R-:W-:Y:S01]  /*0cf0*/  FFMA R11, R0, R0, R21 ;  /* 0x00000000000b7223 */ /* 0x000fe20000000015 */
[----:B------:R-:W-:Y:S06]  /*0d00*/  BRA.U UP0, `(.L_x_12) ;  /* 0xfffffffd002c7547 */ /* 0x000fec000b83ffff */
.L_x_11:
        /* <DEDUP_REMOVED lines=15> */
[----:B--2---:R-:W-:-:S04]  /*0e00*/  FADD R14, R14, -R9 ;  /* 0x800000090e0e7221 */ /* 0x004fc80000000000 */
[----:B------:R-:W-:Y:S01]  /*0e10*/  FFMA R11, R14, R14, R11 ;  /* 0x0000000e0e0b7223 */ /* 0x000fe2000000000b */
[--C-:B---3--:R-:W-:Y:S01]  /*0e20*/  FADD R16, R16, -R9.reuse ;  /* 0x8000000910107221 */ /* 0x108fe20000000000 */
[----:B----4-:R-:W-:-:S03]  /*0e30*/  FADD R18, R18, -R9 ;  /* 0x8000000912127221 */ /* 0x010fc60000000000 */
[----:B------:R-:W-:Y:S01]  /*0e40*/  FFMA R11, R16, R16, R11 ;  /* 0x00000010100b7223 */ /* 0x000fe2000000000b */
[----:B-----5:R-:W-:-:S03]  /*0e50*/  FADD R20, R20, -R9 ;  /* 0x8000000914147221 */ /* 0x020fc60000000000 */
        /* <DEDUP_REMOVED lines=9> */
[----:B------:R-:W-:-:S07]  /*0ef0*/  FFMA R11, R12, R12, R11 ;  /* 0x0000000c0c0b7223 */ /* 0x000fce000000000b */
.L_x_13:
        /* <DEDUP_REMOVED lines=17> */
[----:B------:R-:W-:-:S04]  /*1010*/  FFMA R0, R15, R15, R0 ;  /* 0x0000000f0f007223 */ /* 0x000fc80000000000 */
[----:B------:R-:W-:-:S07]  /*1020*/  FFMA R11, R11, R11, R0 ;  /* 0x0000000b0b0b7223 */ /* 0x000fce0000000000 */
.L_x_14:
        /* <DEDUP_REMOVED lines=8> */
.L_x_15:
[----:B------:R0:W2:Y:S01]  /*10b0*/  LDG.E R0, desc[UR14][R2.64] ;  /* 0x0000000e02007981 */ /* 0x0000a2000c1e1900 */
[----:B------:R-:W-:-:S04]  /*10c0*/  UIADD3 UR4, UPT, UPT, UR4, 0x1, URZ ;  /* 0x0000000104047890 */ /* 0x000fc8000fffe0ff */
[----:B------:R-:W-:Y:S01]  /*10d0*/  UISETP.NE.AND UP0, UPT, UR4, URZ, UPT ;  /* 0x000000ff0400728c */ /* 0x000fe2000bf05270 */
[----:B0-----:R-:W-:-:S04]  /*10e0*/  IADD3 R2, P0, PT, R2, 0x4, RZ ;  /* 0x0000000402027810 */ /* 0x001fc80007f1e0ff */
[----:B------:R-:W-:Y:S01]  /*10f0*/  IADD3.X R3, PT, PT, RZ, R3, RZ, P0, !PT ;  /* 0x00000003ff037210 */ /* 0x000fe200007fe4ff */
[----:B--2---:R-:W-:-:S04]  /*1100*/  FADD R0, R0, -R9 ;  /* 0x8000000900007221 */ /* 0x004fc80000000000 */
[----:B------:R-:W-:Y:S01]  /*1110*/  FFMA R11, R0, R0, R11 ;  /* 0x00000000000b7223 */ /* 0x000fe2000000000b */
[----:B------:R-:W-:Y:S06]  /*1120*/  BRA.U UP0, `(.L_x_15) ;  /* 0xfffffffd00e07547 */ /* 0x000fec000b83ffff */
.L_x_10:
[----:B------:R-:W0:Y:S01]  /*1130*/  MUFU.RCP R3, R10 ;  /* 0x0000000a00037308 */ /* 0x000e220000001000 */
[----:B------:R-:W1:Y:S01]  /*1140*/  LDCU UR4, c[0x0][0x3b4] ;  /* 0x00007680ff0477ac */ /* 0x000e620008000800 */
[----:B------:R-:W-:Y:S06]  /*1150*/  BSSY.RECONVERGENT B0, `(.L_x_16) ;  /* 0x000000d000007945 */ /* 0x000fec0003800200 */
[----:B------:R-:W2:Y:S01]  /*1160*/  FCHK P0, R11, R10 ;  /* 0x0000000a0b007302 */ /* 0x000ea20000000000 */
[----:B0-----:R-:W-:Y:S01]  /*1170*/  FFMA R0, -R10, R3, 1 ;  /* 0x3f8000000a007423 */ /* 0x001fe20000000103 */
[----:B-1----:R-:W-:-:S03]  /*1180*/  UISETP.GE.AND UP0, UPT, UR4, 0x1, UPT ;  /* 0x000000010400788c */ /* 0x002fc6000bf06270 */
[----:B------:R-:W-:-:S04]  /*1190*/  FFMA R0, R3, R0, R3 ;  /* 0x0000000003007223 */ /* 0x000fc80000000003 */
[----:B------:R-:W-:-:S04]  /*11a0*/  FFMA R3, R0, R11, RZ ;  /* 0x0000000b00037223 */ /* 0x000fc800000000ff */
[----:B------:R-:W-:-:S04]  /*11b0*/  FFMA R2, -R10, R3, R11 ;  /* 0x000000030a027223 */ /* 0x000fc8000000010b */
[----:B------:R-:W-:Y:S01]  /*11c0*/  FFMA R0, R0, R2, R3 ;  /* 0x0000000200007223 */ /* 0x000fe20000000003 */
[----:B--2---:R-:W-:Y:S06]  /*11d0*/  @!P0 BRA `(.L_x_17) ;  /* 0x0000000000108947 */ /* 0x004fec0003800000 */
[----:B------:R-:W-:Y:S02]  /*11e0*/  MOV R0, R11 ;  /* 0x0000000b00007202 */ /* 0x000fe40000000f00 */
[----:B------:R-:W-:Y:S02]  /*11f0*/  MOV R3, R10 ;  /* 0x0000000a00037202 */ /* 0x000fe40000000f00 */
[----:B------:R-:W-:-:S07]  /*1200*/  MOV R2, 0x1220 ;  /* 0x0000122000027802 */ /* 0x000fce0000000f00 */
[----:B------:R-:W-:Y:S05]  /*1210*/  CALL.REL.NOINC `($__internal_2_$__cuda_sm3x_div_rn_noftz_f32_slowpath) ;  /* 0x0000001000b07944 */ /* 0x000fea0003c00000 */
.L_x_17:
[----:B------:R-:W-:Y:S05]  /*1220*/  BSYNC.RECONVERGENT B0 ;  /* 0x0000000000007941 */ /* 0x000fea0003800200 */
.L_x_16:
[----:B------:R-:W-:Y:S01]  /*1230*/  FADD R3, R0, 9.9999997473787516356e-06 ;  /* 0x3727c5ac00037421 */ /* 0x000fe20000000000 */
[----:B------:R-:W-:Y:S03]  /*1240*/  BSSY.RECONVERGENT B0, `(.L_x_18) ;  /* 0x000000c000007945 */ /* 0x000fe60003800200 */
[----:B------:R0:W1:Y:S01]  /*1250*/  MUFU.RSQ R2, R3 ;  /* 0x0000000300027308 */ /* 0x0000620000001400 */
[----:B------:R-:W-:-:S04]  /*1260*/  IADD3 R0, PT, PT, R3, -0xd000000, RZ ;  /* 0xf300000003007810 */ /* 0x000fc80007ffe0ff */
[----:B------:R-:W-:-:S13]  /*1270*/  ISETP.GT.U32.AND P0, PT, R0, 0x727fffff, PT ;  /* 0x727fffff0000780c */ /* 0x000fda0003f04070 */
[----:B01----:R-:W-:Y:S05]  /*1280*/  @!P0 BRA `(.L_x_19) ;  /* 0x00000000000c8947 */ /* 0x003fea0003800000 */
[----:B------:R-:W-:-:S07]  /*1290*/  MOV R13, 0x12b0 ;  /* 0x000012b0000d7802 */ /* 0x000fce0000000f00 */
[----:B------:R-:W-:Y:S05]  /*12a0*/  CALL.REL.NOINC `($__internal_1_$__cuda_sm20_sqrt_rn_f32_slowpath) ;  /* 0x00000010002c7944 */ /* 0x000fea0003c00000 */
[----:B------:R-:W-:Y:S05]  /*12b0*/  BRA `(.L_x_20) ;  /* 0x0000000000107947 */ /* 0x000fea0003800000 */
.L_x_19:
[----:B------:R-:W-:Y:S01]  /*12c0*/  FMUL.FTZ R0, R3, R2 ;  /* 0x0000000203007220 */ /* 0x000fe20000410000 */
[----:B------:R-:W-:-:S03]  /*12d0*/  FMUL.FTZ R2, R2, 0.5 ;  /* 0x3f00000002027820 */ /* 0x000fc60000410000 */
[----:B------:R-:W-:-:S04]  /*12e0*/  FFMA R3, -R0, R0, R3 ;  /* 0x0000000000037223 */ /* 0x000fc80000000103 */
[----:B------:R-:W-:-:S07]  /*12f0*/  FFMA R0, R3, R2, R0 ;  /* 0x0000000203007223 */ /* 0x000fce0000000000 */
.L_x_20:
[----:B------:R-:W-:Y:S05]  /*1300*/  BSYNC.RECONVERGENT B0 ;  /* 0x0000000000007941 */ /* 0x000fea0003800200 */
.L_x_18:
[----:B------:R-:W-:Y:S01]  /*1310*/  IADD3 R2, PT, PT, R0, 0x1800000, RZ ;  /* 0x0180000000027810 */ /* 0x000fe20007ffe0ff */
[----:B------:R-:W-:Y:S03]  /*1320*/  BSSY.RECONVERGENT B0, `(.L_x_21) ;  /* 0x000000c000007945 */ /* 0x000fe60003800200 */
[----:B------:R-:W-:-:S04]  /*1330*/  LOP3.LUT R2, R2, 0x7f800000, RZ, 0xc0, !PT ;  /* 0x7f80000002027812 */ /* 0x000fc800078ec0ff */
[----:B------:R-:W-:-:S13]  /*1340*/  ISETP.GT.U32.AND P0, PT, R2, 0x1ffffff, PT ;  /* 0x01ffffff0200780c */ /* 0x000fda0003f04070 */
[----:B------:R-:W-:Y:S05]  /*1350*/  @P0 BRA `(.L_x_22) ;  /* 0x0000000000100947 */ /* 0x000fea0003800000 */
[----:B------:R-:W-:-:S07]  /*1360*/  MOV R10, 0x1380 ;  /* 0x00001380000a7802 */ /* 0x000fce0000000f00 */
[----:B------:R-:W-:Y:S05]  /*1370*/  CALL.REL.NOINC `($__internal_0_$__cuda_sm20_rcp_rn_f32_slowpath) ;  /* 0x0000000c00287944 */ /* 0x000fea0003c00000 */
[----:B------:R-:W-:Y:S01]  /*1380*/  MOV R0, R3 ;  /* 0x0000000300007202 */ /* 0x000fe20000000f00 */
[----:B------:R-:W-:Y:S06]  /*1390*/  BRA `(.L_x_23) ;  /* 0x0000000000107947 */ /* 0x000fec0003800000 */
.L_x_22:
[----:B------:R-:W0:Y:S02]  /*13a0*/  MUFU.RCP R3, R0 ;  /* 0x0000000000037308 */ /* 0x000e240000001000 */
[----:B0-----:R-:W-:-:S04]  /*13b0*/  FFMA R2, R3, R0, -1 ;  /* 0xbf80000003027423 */ /* 0x001fc80000000000 */
[----:B------:R-:W-:-:S04]  /*13c0*/  FADD.FTZ R2, -R2, -RZ ;  /* 0x800000ff02027221 */ /* 0x000fc80000010100 */
[----:B------:R-:W-:-:S07]  /*13d0*/  FFMA R0, R3, R2, R3 ;  /* 0x0000000203007223 */ /* 0x000fce0000000003 */
.L_x_23:
[----:B------:R-:W-:Y:S05]  /*13e0*/  BSYNC.RECONVERGENT B0 ;  /* 0x0000000000007941 */ /* 0x000fea0003800200 */
.L_x_21:
[----:B------:R-:W-:Y:S05]  /*13f0*/  BRA.U !UP0, `(.L_x_24) ;  /* 0x0000000908ec7547 */ /* 0x000fea000b800000 */
[----:B------:R-:W0:Y:S01]  /*1400*/  LDCU UR12, c[0x0][0x3b4] ;  /* 0x00007680ff0c77ac */ /* 0x000e220008000800 */
[----:B------:R-:W-:Y:S01]  /*1410*/  HFMA2 R2, -RZ, RZ, 0, 0 ;  /* 0x00000000ff027431 */ /* 0x000fe200000001ff */
[----:B0-----:R-:W-:Y:S02]  /*1420*/  UISETP.GE.U32.AND UP1, UPT, UR12, 0x8, UPT ;  /* 0x000000080c00788c */ /* 0x001fe4000bf26070 */
[----:B------:R-:W-:-:S04]  /*1430*/  ULOP3.LUT UR18, UR12, 0x7, URZ, 0xc0, !UPT ;  /* 0x000000070c127892 */ /* 0x000fc8000f8ec0ff */
[----:B------:R-:W-:-:S03]  /*1440*/  UISETP.NE.AND UP0, UPT, UR18, URZ, UPT ;  /* 0x000000ff1200728c */ /* 0x000fc6000bf05270 */
[----:B------:R-:W-:Y:S08]  /*1450*/  BRA.U !UP1, `(.L_x_25) ;  /* 0x0000000509647547 */ /* 0x000ff0000b800000 */
[----:B------:R-:W0:Y:S01]  /*1460*/  LDCU.128 UR8, c[0x0][0x3a0] ;  /* 0x00007400ff0877ac */ /* 0x000e220008000c00 */
[C---:B------:R-:W-:Y:S01]  /*1470*/  LEA R3, P0, R7.reuse, 0x10, 0x2 ;  /* 0x0000001007037811 */ /* 0x040fe200078010ff */
[----:B------:R-:W1:Y:S03]  /*1480*/  LDCU.64 UR20, c[0x0][0x398] ;  /* 0x00007300ff1477ac */ /* 0x000e660008000a00 */
[----:B------:R-:W-:Y:S01]  /*1490*/  LEA.HI.X R22, R7, RZ, R8, 0x2, P0 ;  /* 0x000000ff07167211 */ /* 0x000fe200000f1408 */
[----:B------:R-:W2:Y:S01]  /*14a0*/  LDCU.64 UR16, c[0x0][0x380] ;  /* 0x00007000ff1077ac */ /* 0x000ea20008000a00 */
[----:B------:R-:W-:Y:S02]  /*14b0*/  ULOP3.LUT UR13, UR12, 0x7ffffff8, URZ, 0xc0, !UPT ;  /* 0x7ffffff80c0d7892 */ /* 0x000fe4000f8ec0ff */
[----:B0-----:R-:W-:-:S04]  /*14c0*/  UIADD3 UR6, UP1, UPT, UR8, 0x10, URZ ;  /* 0x0000001008067890 */ /* 0x001fc8000ff3e0ff */
[----:B------:R-:W-:Y:S01]  /*14d0*/  MOV R2, UR13 ;  /* 0x0000000d00027c02 */ /* 0x000fe20008000f00 */
[----:B------:R-:W-:Y:S02]  /*14e0*/  UIADD3 UR4, UP2, UPT, UR10, 0x10, URZ ;  /* 0x000000100a047890 */ /* 0x000fe4000ff5e0ff */
[----:B------:R-:W-:Y:S01]  /*14f0*/  UIADD3.X UR7, UPT, UPT, URZ, UR9, URZ, UP1, !UPT ;  /* 0x00000009ff077290 */ /* 0x000fe20008ffe4ff */
[C---:B-1----:R-:W-:Y:S01]  /*1500*/  IADD3 R12, P1, PT, R3.reuse, UR20, RZ ;  /* 0x00000014030c7c10 */ /* 0x042fe2000ff3e0ff */
[----:B------:R-:W-:Y:S01]  /*1510*/  UIADD3.X UR5, UPT, UPT, URZ, UR11, URZ, UP2, !UPT ;  /* 0x0000000bff057290 */ /* 0x000fe200097fe4ff */
[----:B------:R-:W-:Y:S01]  /*1520*/  MOV R14, UR6 ;  /* 0x00000006000e7c02 */ /* 0x000fe20008000f00 */
[----:B------:R-:W-:Y:S01]  /*1530*/  UIADD3 UR8, UPT, UPT, -UR13, URZ, URZ ;  /* 0x000000ff0d087290 */ /* 0x000fe2000fffe1ff */
[----:B--2---:R-:W-:Y:S02]  /*1540*/  IADD3 R3, P0, PT, R3, UR16, RZ ;  /* 0x0000001003037c10 */ /* 0x004fe4000ff1e0ff */
[----:B------:R-:W-:-:S02]  /*1550*/  IADD3.X R13, PT, PT, R22, UR21, RZ, P1, !PT ;  /* 0x00000015160d7c10 */ /* 0x000fc40008ffe4ff */
[----:B------:R-:W-:Y:S02]  /*1560*/  IADD3.X R22, PT, PT, R22, UR17, RZ, P0, !PT ;  /* 0x0000001116167c10 */ /* 0x000fe400087fe4ff */
[----:B------:R-:W-:Y:S02]  /*1570*/  MOV R10, UR4 ;  /* 0x00000004000a7c02 */ /* 0x000fe40008000f00 */
[----:B------:R-:W-:Y:S02]  /*1580*/  MOV R15, UR7 ;  /* 0x00000007000f7c02 */ /* 0x000fe40008000f00 */
[----:B------:R-:W-:-:S07]  /*1590*/  MOV R11, UR5 ;  /* 0x00000005000b7c02 */ /* 0x000fce0008000f00 */
.L_x_26:
[----:B0-----:R-:W2:Y:S04]  /*15a0*/  LDG.E R16, desc[UR14][R12.64+-0x10] ;  /* 0xfffff00e0c107981 */ /* 0x001ea8000c1e1900 */
[----:B------:R-:W3:Y:S04]  /*15b0*/  LDG.E R18, desc[UR14][R14.64+-0x10] ;  /* 0xfffff00e0e127981 */ /* 0x000ee8000c1e1900 */
[----:B------:R-:W3:Y:S01]  /*15c0*/  LDG.E R20, desc[UR14][R10.64+-0x10] ;  /* 0xfffff00e0a147981 */ /* 0x000ee2000c1e1900 */
[----:B--2---:R-:W-:Y:S01]  /*15d0*/  FADD R17, R16, -R9 ;  /* 0x8000000910117221 */ /* 0x004fe20000000000 */
[----:B------:R-:W-:-:S03]  /*15e0*/  MOV R16, R3 ;  /* 0x0000000300107202 */ /* 0x000fc60000000f00 */
[----:B------:R-:W-:-:S04]  /*15f0*/  FMUL R17, R17, R0 ;  /* 0x0000000011117220 */ /* 0x000fc80000400000 */
[----:B---3--:R-:W-:Y:S01]  /*1600*/  FFMA R19, R17, R18, R20 ;  /* 0x0000001211137223 */ /* 0x008fe20000000014 */
[----:B------:R-:W-:-:S05]  /*1610*/  MOV R17, R22 ;  /* 0x0000001600117202 */ /* 0x000fca0000000f00 */
[----:B------:R0:W-:Y:S04]  /*1620*/  STG.E desc[UR14][R16.64+-0x10], R19 ;  /* 0xfffff01310007986 */ /* 0x0001e8000c10190e */
[----:B------:R-:W2:Y:S04]  /*1630*/  LDG.E R18, desc[UR14][R12.64+-0xc] ;  /* 0xfffff40e0c127981 */ /* 0x000ea8000c1e1900 */
[----:B------:R-:W3:Y:S04]  /*1640*/  LDG.E R20, desc[UR14][R14.64+-0xc] ;  /* 0xfffff40e0e147981 */ /* 0x000ee8000c1e1900 */
[----:B------:R-:W3:Y:S01]  /*1650*/  LDG.E R22, desc[UR14][R10.64+-0xc] ;  /* 0xfffff40e0a167981 */ /* 0x000ee2000c1e1900 */
[----:B--2---:R-:W-:-:S04]  /*1660*/  FADD R3, R18, -R9 ;  /* 0x8000000912037221 */ /* 0x004fc80000000000 */
[----:B------:R-:W-:-:S04]  /*1670*/  FMUL R3, R3, R0 ;  /* 0x0000000003037220 */ /* 0x000fc80000400000 */
[----:B---3--:R-:W-:-:S05]  /*1680*/  FFMA R3, R3, R20, R22 ;  /* 0x0000001403037223 */ /* 0x008fca0000000016 */
[----:B------:R1:W-:Y:S04]  /*1690*/  STG.E desc[UR14][R16.64+-0xc], R3 ;  /* 0xfffff40310007986 */ /* 0x0003e8000c10190e */
[----:B------:R-:W0:Y:S04]  /*16a0*/  LDG.E R18, desc[UR14][R12.64+-0x8] ;  /* 0xfffff80e0c127981 */ /* 0x000e28000c1e1900 */
[----:B------:R-:W2:Y:S04]  /*16b0*/  LDG.E R20, desc[UR14][R14.64+-0x8] ;  /* 0xfffff80e0e147981 */ /* 0x000ea8000c1e1900 */
[----:B------:R-:W2:Y:S01]  /*16c0*/  LDG.E R22, desc[UR14][R10.64+-0x8] ;  /* 0xfffff80e0a167981 */ /* 0x000ea2000c1e1900 */
[----:B0-----:R-:W-:-:S04]  /*16d0*/  FADD R19, R18, -R9 ;  /* 0x8000000912137221 */ /* 0x001fc80000000000 */
[----:B------:R-:W-:-:S04]  /*16e0*/  FMUL R19, R19, R0 ;  /* 0x0000000013137220 */ /* 0x000fc80000400000 */
[----:B--2---:R-:W-:-:S05]  /*16f0*/  FFMA R19, R19, R20, R22 ;  /* 0x0000001413137223 */ /* 0x004fca0000000016 */
[----:B------:R0:W-:Y:S04]  /*1700*/  STG.E desc[UR14][R16.64+-0x8], R19 ;  /* 0xfffff81310007986 */ /* 0x0001e8000c10190e */
[----:B------:R-:W1:Y:S04]  /*1710*/  LDG.E R18, desc[UR14][R12.64+-0x4] ;  /* 0xfffffc0e0c127981 */ /* 0x000e68000c1e1900 */
[----:B------:R-:W2:Y:S04]  /*1720*/  LDG.E R20, desc[UR14][R14.64+-0x4] ;  /* 0xfffffc0e0e147981 */ /* 0x000ea8000c1e1900 */
[----:B------:R-:W2:Y:S01]  /*1730*/  LDG.E R22, desc[UR14][R10.64+-0x4] ;  /* 0xfffffc0e0a167981 */ /* 0x000ea2000c1e1900 */
[----:B-1----:R-:W-:-:S04]  /*1740*/  FADD R3, R18, -R9 ;  /* 0x8000000912037221 */ /* 0x002fc80000000000 */
[----:B------:R-:W-:-:S04]  /*1750*/  FMUL R3, R3, R0 ;  /* 0x0000000003037220 */ /* 0x000fc80000400000 */
[----:B--2---:R-:W-:-:S05]  /*1760*/  FFMA R3, R3, R20, R22 ;  /* 0x0000001403037223 */ /* 0x004fca0000000016 */
        /* <DEDUP_REMOVED lines=22> */
[----:B------:R2:W1:Y:S04]  /*18d0*/  LDG.E R18, desc[UR14][R12.64+0xc] ;  /* 0x00000c0e0c127981 */ /* 0x000468000c1e1900 */
[----:B------:R3:W4:Y:S04]  /*18e0*/  LDG.E R20, desc[UR14][R14.64+0xc] ;  /* 0x00000c0e0e147981 */ /* 0x000728000c1e1900 */
[----:B------:R5:W4:Y:S01]  /*18f0*/  LDG.E R22, desc[UR14][R10.64+0xc] ;  /* 0x00000c0e0a167981 */ /* 0x000b22000c1e1900 */
[----:B------:R-:W-:Y:S01]  /*1900*/  UIADD3 UR8, UPT, UPT, UR8, 0x8, URZ ;  /* 0x0000000808087890 */ /* 0x000fe2000fffe0ff */
[----:B--2---:R-:W-:-:S03]  /*1910*/  IADD3 R12, P0, PT, R12, 0x20, RZ ;  /* 0x000000200c0c7810 */ /* 0x004fc60007f1e0ff */
[----:B------:R-:W-:Y:S01]  /*1920*/  UISETP.NE.AND UP1, UPT, UR8, URZ, UPT ;  /* 0x000000ff0800728c */ /* 0x000fe2000bf25270 */
[----:B---3--:R-:W-:Y:S02]  /*1930*/  IADD3 R14, P1, PT, R14, 0x20, RZ ;  /* 0x000000200e0e7810 */ /* 0x008fe40007f3e0ff */
[----:B------:R-:W-:Y:S02]  /*1940*/  IADD3.X R13, PT, PT, RZ, R13, RZ, P0, !PT ;  /* 0x0000000dff0d7210 */ /* 0x000fe400007fe4ff */
[----:B-----5:R-:W-:Y:S02]  /*1950*/  IADD3 R10, P2, PT, R10, 0x20, RZ ;  /* 0x000000200a0a7810 */ /* 0x020fe40007f5e0ff */
[----:B------:R-:W-:Y:S02]  /*1960*/  IADD3.X R15, PT, PT, RZ, R15, RZ, P1, !PT ;  /* 0x0000000fff0f7210 */ /* 0x000fe40000ffe4ff */
[----:B------:R-:W-:Y:S01]  /*1970*/  IADD3.X R11, PT, PT, RZ, R11, RZ, P2, !PT ;  /* 0x0000000bff0b7210 */ /* 0x000fe200017fe4ff */
[----:B-1----:R-:W-:-:S04]  /*1980*/  FADD R3, R18, -R9 ;  /* 0x8000000912037221 */ /* 0x002fc80000000000 */
[----:B------:R-:W-:-:S04]  /*1990*/  FMUL R3, R3, R0 ;  /* 0x0000000003037220 */ /* 0x000fc80000400000 */
[----:B----4-:R-:W-:Y:S01]  /*19a0*/  FFMA R21, R3, R20, R22 ;  /* 0x0000001403157223 */ /* 0x010fe20000000016 */
[----:B------:R-:W-:-:S04]  /*19b0*/  IADD3 R3, P3, PT, R16, 0x20, RZ ;  /* 0x0000002010037810 */ /* 0x000fc80007f7e0ff */
[----:B------:R0:W-:Y:S01]  /*19c0*/  STG.E desc[UR14][R16.64+0xc], R21 ;  /* 0x00000c1510007986 */ /* 0x0001e2000c10190e */
[----:B------:R-:W-:Y:S01]  /*19d0*/  IADD3.X R22, PT, PT, RZ, R17, RZ, P3, !PT ;  /* 0x00000011ff167210 */ /* 0x000fe20001ffe4ff */
[----:B------:R-:W-:Y:S07]  /*19e0*/  BRA.U UP1, `(.L_x_26) ;  /* 0xfffffff901ec7547 */ /* 0x000fee000b83ffff */
.L_x_25:
[----:B------:R-:W-:Y:S05]  /*19f0*/  BRA.U !UP0, `(.L_x_24) ;  /* 0x00000005086c7547 */ /* 0x000fea000b800000 */
[----:B------:R-:W-:Y:S02]  /*1a00*/  UISETP.GE.U32.AND UP0, UPT, UR18, 0x4, UPT ;  /* 0x000000041200788c */ /* 0x000fe4000bf06070 */
[----:B------:R-:W-:-:S04]  /*1a10*/  ULOP3.LUT UR5, UR12, 0x3, URZ, 0xc0, !UPT ;  /* 0x000000030c057892 */ /* 0x000fc8000f8ec0ff */
[----:B------:R-:W-:-:S03]  /*1a20*/  UISETP.NE.AND UP1, UPT, UR5, URZ, UPT ;  /* 0x000000ff0500728c */ /* 0x000fc6000bf25270 */
[----:B------:R-:W-:Y:S08]  /*1a30*/  BRA.U !UP0, `(.L_x_27) ;  /* 0x00000001089c7547 */ /* 0x000ff0000b800000 */
[----:B------:R-:W1:Y:S01]  /*1a40*/  LDC.64 R12, c[0x0][0x3a0] ;  /* 0x0000e800ff0c7b82 */ /* 0x000e620000000a00 */
[C---:B------:R-:W-:Y:S01]  /*1a50*/  IMAD.WIDE.U32 R10, R2.reuse, 0x4, R4 ;  /* 0x00000004020a7825 */ /* 0x040fe200078e0004 */
[----:B------:R-:W2:Y:S04]  /*1a60*/  LDCU.64 UR6, c[0x0][0x380] ;  /* 0x00007000ff0677ac */ /* 0x000ea80008000a00 */
[----:B0-----:R-:W3:Y:S02]  /*1a70*/  LDG.E R16, desc[UR14][R10.64] ;  /* 0x0000000e0a107981 */ /* 0x001ee4000c1e1900 */
[----:B------:R-:W0:Y:S01]  /*1a80*/  LDC.64 R14, c[0x0][0x3a8] ;  /* 0x0000ea00ff0e7b82 */ /* 0x000e220000000a00 */
[----:B-1----:R-:W-:-:S05]  /*1a90*/  IMAD.WIDE.U32 R12, R2, 0x4, R12 ;  /* 0x00000004020c7825 */ /* 0x002fca00078e000c */
[----:B------:R-:W4:Y:S01]  /*1aa0*/  LDG.E R18, desc[UR14][R12.64] ;  /* 0x0000000e0c127981 */ /* 0x000f22000c1e1900 */
[----:B0-----:R-:W-:-:S05]  /*1ab0*/  IMAD.WIDE.U32 R14, R2, 0x4, R14 ;  /* 0x00000004020e7825 */ /* 0x001fca00078e000e */
[----:B------:R-:W4:Y:S01]  /*1ac0*/  LDG.E R20, desc[UR14][R14.64] ;  /* 0x0000000e0e147981 */ /* 0x000f22000c1e1900 */
[----:B------:R-:W-:-:S04]  /*1ad0*/  IADD3 R17, P0, PT, R7, R2, RZ ;  /* 0x0000000207117210 */ /* 0x000fc80007f1e0ff */
[----:B------:R-:W-:Y:S01]  /*1ae0*/  IADD3.X R22, PT, PT, RZ, R8, RZ, P0, !PT ;  /* 0x00000008ff167210 */ /* 0x000fe200007fe4ff */
[----:B---3--:R-:W-:Y:S01]  /*1af0*/  FADD R3, R16, -R9 ;  /* 0x8000000910037221 */ /* 0x008fe20000000000 */
[----:B--2---:R-:W-:-:S03]  /*1b00*/  LEA R16, P0, R17, UR6, 0x2 ;  /* 0x0000000611107c11 */ /* 0x004fc6000f8010ff */
[----:B------:R-:W-:Y:S01]  /*1b10*/  FMUL R3, R3, R0 ;  /* 0x0000000003037220 */ /* 0x000fe20000400000 */
[----:B------:R-:W-:-:S03]  /*1b20*/  LEA.HI.X R17, R17, UR7, R22, 0x2, P0 ;  /* 0x0000000711117c11 */ /* 0x000fc600080f1416 */
[----:B----4-:R-:W-:-:S05]  /*1b30*/  FFMA R3, R3, R18, R20 ;  /* 0x0000001203037223 */ /* 0x010fca0000000014 */
        /* <DEDUP_REMOVED lines=16> */
[----:B------:R-:W3:Y:S04]  /*1c40*/  LDG.E R20, desc[UR14][R12.64+0xc] ;  /* 0x00000c0e0c147981 */ /* 0x000ee8000c1e1900 */
[----:B------:R-:W3:Y:S01]  /*1c50*/  LDG.E R22, desc[UR14][R14.64+0xc] ;  /* 0x00000c0e0e167981 */ /* 0x000ee2000c1e1900 */
[----:B------:R-:W-:Y:S01]  /*1c60*/  IADD3 R2, PT, PT, R2, 0x4, RZ ;  /* 0x0000000402027810 */ /* 0x000fe20007ffe0ff */
[----:B-1----:R-:W-:-:S04]  /*1c70*/  FADD R19, R18, -R9 ;  /* 0x8000000912137221 */ /* 0x002fc80000000000 */
[----:B------:R-:W-:-:S04]  /*1c80*/  FMUL R19, R19, R0 ;  /* 0x0000000013137220 */ /* 0x000fc80000400000 */
[----:B---3--:R-:W-:-:S05]  /*1c90*/  FFMA R19, R19, R20, R22 ;  /* 0x0000001413137223 */ /* 0x008fca0000000016 */
[----:B------:R2:W-:Y:S02]  /*1ca0*/  STG.E desc[UR14][R16.64+0xc], R19 ;  /* 0x00000c1310007986 */ /* 0x0005e4000c10190e */
.L_x_27:
[----:B------:R-:W-:Y:S05]  /*1cb0*/  BRA.U !UP1, `(.L_x_24) ;  /* 0x0000000109bc7547 */ /* 0x000fea000b800000 */
[----:B------:R-:W-:Y:S02]  /*1cc0*/  UISETP.NE.AND UP0, UPT, UR5, 0x1, UPT ;  /* 0x000000010500788c */ /* 0x000fe4000bf05270 */
[----:B------:R-:W-:-:S04]  /*1cd0*/  ULOP3.LUT UR4, UR12, 0x1, URZ, 0xc0, !UPT ;  /* 0x000000010c047892 */ /* 0x000fc8000f8ec0ff */
[----:B------:R-:W-:-:S03]  /*1ce0*/  UISETP.NE.U32.AND UP1, UPT, UR4, 0x1, UPT ;  /* 0x000000010400788c */ /* 0x000fc6000bf25070 */
[----:B------:R-:W-:Y:S08]  /*1cf0*/  BRA.U !UP0, `(.L_x_28) ;  /* 0x0000000108647547 */ /* 0x000ff0000b800000 */
[----:B------:R-:W1:Y:S01]  /*1d00*/  LDC.64 R12, c[0x0][0x3a0] ;  /* 0x0000e800ff0c7b82 */ /* 0x000e620000000a00 */
[C---:B------:R-:W-:Y:S01]  /*1d10*/  IMAD.WIDE.U32 R10, R2.reuse, 0x4, R4 ;  /* 0x00000004020a7825 */ /* 0x040fe200078e0004 */
[----:B------:R-:W3:Y:S04]  /*1d20*/  LDCU.64 UR4, c[0x0][0x380] ;  /* 0x00007000ff0477ac */ /* 0x000ee80008000a00 */
[----:B0-2---:R-:W2:Y:S02]  /*1d30*/  LDG.E R16, desc[UR14][R10.64] ;  /* 0x0000000e0a107981 */ /* 0x005ea4000c1e1900 */
[----:B------:R-:W0:Y:S01]  /*1d40*/  LDC.64 R14, c[0x0][0x3a8] ;  /* 0x0000ea00ff0e7b82 */ /* 0x000e220000000a00 */
[----:B-1----:R-:W-:-:S05]  /*1d50*/  IMAD.WIDE.U32 R12, R2, 0x4, R12 ;  /* 0x00000004020c7825 */ /* 0x002fca00078e000c */
[----:B------:R-:W4:Y:S01]  /*1d60*/  LDG.E R18, desc[UR14][R12.64] ;  /* 0x0000000e0c127981 */ /* 0x000f22000c1e1900 */
[----:B0-----:R-:W-:-:S05]  /*1d70*/  IMAD.WIDE.U32 R14, R2, 0x4, R14 ;  /* 0x00000004020e7825 */ /* 0x001fca00078e000e */
[----:B------:R-:W4:Y:S01]  /*1d80*/  LDG.E R20, desc[UR14][R14.64] ;  /* 0x0000000e0e147981 */ /* 0x000f22000c1e1900 */
[----:B------:R-:W-:-:S04]  /*1d90*/  IADD3 R17, P0, PT, R7, R2, RZ ;  /* 0x0000000207117210 */ /* 0x000fc80007f1e0ff */
[----:B------:R-:W-:Y:S01]  /*1da0*/  IADD3.X R22, PT, PT, RZ, R8, RZ, P0, !PT ;  /* 0x00000008ff167210 */ /* 0x000fe200007fe4ff */
[----:B--2---:R-:W-:Y:S01]  /*1db0*/  FADD R3, R16, -R9 ;  /* 0x8000000910037221 */ /* 0x004fe20000000000 */
[----:B---3--:R-:W-:-:S03]  /*1dc0*/  LEA R16, P0, R17, UR4, 0x2 ;  /* 0x0000000411107c11 */ /* 0x008fc6000f8010ff */
[----:B------:R-:W-:Y:S01]  /*1dd0*/  FMUL R3, R3, R0 ;  /* 0x0000000003037220 */ /* 0x000fe20000400000 */
[----:B------:R-:W-:-:S03]  /*1de0*/  LEA.HI.X R17, R17, UR5, R22, 0x2, P0 ;  /* 0x0000000511117c11 */ /* 0x000fc600080f1416 */
[----:B----4-:R-:W-:-:S05]  /*1df0*/  FFMA R3, R3, R18, R20 ;  /* 0x0000001203037223 */ /* 0x010fca0000000014 */
[----:B------:R1:W-:Y:S04]  /*1e00*/  STG.E desc[UR14][R16.64], R3 ;  /* 0x0000000310007986 */ /* 0x0003e8000c10190e */
[----:B------:R-:W2:Y:S04]  /*1e10*/  LDG.E R10, desc[UR14][R10.64+0x4] ;  /* 0x0000040e0a0a7981 */ /* 0x000ea8000c1e1900 */
[----:B------:R-:W3:Y:S04]  /*1e20*/  LDG.E R12, desc[UR14][R12.64+0x4] ;  /* 0x0000040e0c0c7981 */ /* 0x000ee8000c1e1900 */
[----:B------:R-:W3:Y:S01]  /*1e30*/  LDG.E R14, desc[UR14][R14.64+0x4] ;  /* 0x0000040e0e0e7981 */ /* 0x000ee2000c1e1900 */
[----:B------:R-:W-:Y:S01]  /*1e40*/  IADD3 R2, PT, PT, R2, 0x2, RZ ;  /* 0x0000000202027810 */ /* 0x000fe20007ffe0ff */
[----:B--2---:R-:W-:-:S04]  /*1e50*/  FADD R19, R10, -R9 ;  /* 0x800000090a137221 */ /* 0x004fc80000000000 */
[----:B------:R-:W-:-:S04]  /*1e60*/  FMUL R19, R19, R0 ;  /* 0x0000000013137220 */ /* 0x000fc80000400000 */
[----:B---3--:R-:W-:-:S05]  /*1e70*/  FFMA R19, R19, R12, R14 ;  /* 0x0000000c13137223 */ /* 0x008fca000000000e */
[----:B------:R1:W-:Y:S02]  /*1e80*/  STG.E desc[UR14][R16.64+0x4], R19 ;  /* 0x0000041310007986 */ /* 0x0003e4000c10190e */
.L_x_28:
[----:B------:R-:W-:Y:S05]  /*1e90*/  BRA.U UP1, `(.L_x_24) ;  /* 0x0000000101447547 */ /* 0x000fea000b800000 */
[----:B------:R-:W3:Y:S01]  /*1ea0*/  LDC.64 R10, c[0x0][0x3a0] ;  /* 0x0000e800ff0a7b82 */ /* 0x000ee20000000a00 */
[C---:B------:R-:W-:Y:S01]  /*1eb0*/  IMAD.WIDE.U32 R4, R2.reuse, 0x4, R4 ;  /* 0x0000000402047825 */ /* 0x040fe200078e0004 */
[----:B------:R-:W4:Y:S05]  /*1ec0*/  LDCU.64 UR4, c[0x0][0x380] ;  /* 0x00007000ff0477ac */ /* 0x000f2a0008000a00 */
[----:B------:R-:W1:Y:S01]  /*1ed0*/  LDG.E R4, desc[UR14][R4.64] ;  /* 0x0000000e04047981 */ /* 0x000e62000c1e1900 */
[----:B------:R-:W5:Y:S01]  /*1ee0*/  LDC.64 R12, c[0x0][0x3a8] ;  /* 0x0000ea00ff0c7b82 */ /* 0x000f620000000a00 */
[----:B---3--:R-:W-:-:S06]  /*1ef0*/  IMAD.WIDE.U32 R10, R2, 0x4, R10 ;  /* 0x00000004020a7825 */ /* 0x008fcc00078e000a */
[----:B------:R-:W3:Y:S01]  /*1f00*/  LDG.E R10, desc[UR14][R10.64] ;  /* 0x0000000e0a0a7981 */ /* 0x000ee2000c1e1900 */
[----:B-----5:R-:W-:-:S06]  /*1f10*/  IMAD.WIDE.U32 R12, R2, 0x4, R12 ;  /* 0x00000004020c7825 */ /* 0x020fcc00078e000c */
[----:B------:R-:W3:Y:S01]  /*1f20*/  LDG.E R12, desc[UR14][R12.64] ;  /* 0x0000000e0c0c7981 */ /* 0x000ee2000c1e1900 */
[----:B------:R-:W-:-:S04]  /*1f30*/  IADD3 R14, P0, PT, R7, R2, RZ ;  /* 0x00000002070e7210 */ /* 0x000fc80007f1e0ff */
[----:B------:R-:W-:Y:S02]  /*1f40*/  IADD3.X R15, PT, PT, RZ, R8, RZ, P0, !PT ;  /* 0x00000008ff0f7210 */ /* 0x000fe400007fe4ff */
[----:B----4-:R-:W-:Y:S01]  /*1f50*/  LEA R2, P0, R14, UR4, 0x2 ;  /* 0x000000040e027c11 */ /* 0x010fe2000f8010ff */
[----:B-12---:R-:W-:-:S04]  /*1f60*/  FADD R3, R4, -R9 ;  /* 0x8000000904037221 */ /* 0x006fc80000000000 */
[----:B------:R-:W-:Y:S01]  /*1f70*/  FMUL R7, R3, R0 ;  /* 0x0000000003077220 */ /* 0x000fe20000400000 */
[----:B------:R-:W-:-:S03]  /*1f80*/  LEA.HI.X R3, R14, UR5, R15, 0x2, P0 ;  /* 0x000000050e037c11 */ /* 0x000fc600080f140f */
[----:B---3--:R-:W-:-:S05]  /*1f90*/  FFMA R7, R7, R10, R12 ;  /* 0x0000000a07077223 */ /* 0x008fca000000000c */
[----:B------:R3:W-:Y:S02]  /*1fa0*/  STG.E desc[UR14][R2.64], R7 ;  /* 0x0000000702007986 */ /* 0x0007e4000c10190e */
.L_x_24:
[----:B-123--:R-:W1:Y:S08]  /*1fb0*/  LDC.64 R2, c[0x0][0x388] ;  /* 0x0000e200ff027b82 */ /* 0x00ee700000000a00 */
[----:B------:R-:W2:Y:S01]  /*1fc0*/  LDC.64 R4, c[0x0][0x390] ;  /* 0x0000e400ff047b82 */ /* 0x000ea20000000a00 */
[----:B-1----:R-:W-:-:S05]  /*1fd0*/  IMAD.WIDE R2, R6, 0x4, R2 ;  /* 0x0000000406027825 */ /* 0x002fca00078e0202 */
[----:B------:R-:W-:Y:S01]  /*1fe0*/  STG.E desc[UR14][R2.64], R9 ;  /* 0x0000000902007986 */ /* 0x000fe2000c10190e */
[----:B--2---:R-:W-:-:S05]  /*1ff0*/  IMAD.WIDE R6, R6, 0x4, R4 ;  /* 0x0000000406067825 */ /* 0x004fca00078e0204 */
[----:B------:R-:W-:Y:S01]  /*2000*/  STG.E desc[UR14][R6.64], R0 ;  /* 0x0000000006007986 */ /* 0x000fe2000c10190e */
[----:B------:R-:W-:Y:S05]  /*2010*/  EXIT ;  /* 0x000000000000794d */ /* 0x000fea0003800000 */
        .weak           $__internal_0_$__cuda_sm20_rcp_rn_f32_slowpath
        .type           $__internal_0_$__cuda_sm20_rcp_rn_f32_slowpath,@function
        .size           $__internal_0_$__cuda_sm20_rcp_rn_f32_slowpath,($__internal_1_$__cuda_sm20_sqrt_rn_f32_slowpath - $__internal_0_$__cuda_sm20_rcp_rn_f32_slowpath)
$__internal_0_$__cuda_sm20_rcp_rn_f32_slowpath:
[----:B------:R-:W-:Y:S01]  /*2020*/  SHF.L.U32 R2, R0, 0x1, RZ ;  /* 0x0000000100027819 */ /* 0x000fe200000006ff */
[----:B------:R-:W-:Y:S03]  /*2030*/  BSSY.RECONVERGENT B1, `(.L_x_29) ;  /* 0x0000030000017945 */ /* 0x000fe60003800200 */
[----:B------:R-:W-:-:S04]  /*2040*/  SHF.R.U32.HI R13, RZ, 0x18, R2 ;  /* 0x00000018ff0d7819 */ /* 0x000fc80000011602 */
[----:B------:R-:W-:-:S13]  /*2050*/  ISETP.NE.U32.AND P0, PT, R13, RZ, PT ;  /* 0x000000ff0d00720c */ /* 0x000fda0003f05070 */
[----:B------:R-:W-:Y:S05]  /*2060*/  @P0 BRA `(.L_x_30) ;  /* 0x0000000000280947 */ /* 0x000fea0003800000 */
[----:B------:R-:W-:-:S04]  /*2070*/  SHF.L.U32 R2, R0, 0x1, RZ ;  /* 0x0000000100027819 */ /* 0x000fc800000006ff */
[----:B------:R-:W-:-:S13]  /*2080*/  ISETP.NE.AND P0, PT, R2, RZ, PT ;  /* 0x000000ff0200720c */ /* 0x000fda0003f05270 */
[----:B------:R-:W-:Y:S01]  /*2090*/  @P0 FFMA R11, R0, 1.84467440737095516160e+19, RZ ;  /* 0x5f800000000b0823 */ /* 0x000fe200000000ff */
[----:B------:R-:W-:Y:S08]  /*20a0*/  @!P0 MUFU.RCP R3, R0 ;  /* 0x0000000000038308 */ /* 0x000ff00000001000 */
[----:B------:R-:W0:Y:S02]  /*20b0*/  @P0 MUFU.RCP R2, R11 ;  /* 0x0000000b00020308 */ /* 0x000e240000001000 */
[----:B0-----:R-:W-:-:S04]  /*20c0*/  @P0 FFMA R12, R11, R2, -1 ;  /* 0xbf8000000b0c0423 */ /* 0x001fc80000000002 */
[----:B------:R-:W-:-:S04]  /*20d0*/  @P0 FADD.FTZ R13, -R12, -RZ ;  /* 0x800000ff0c0d0221 */ /* 0x000fc80000010100 */
[----:B------:R-:W-:-:S04]  /*20e0*/  @P0 FFMA R2, R2, R13, R2 ;  /* 0x0000000d02020223 */ /* 0x000fc80000000002 */
[----:B------:R-:W-:Y:S01]  /*20f0*/  @P0 FFMA R3, R2, 1.84467440737095516160e+19, RZ ;  /* 0x5f80000002030823 */ /* 0x000fe200000000ff */
[----:B------:R-:W-:Y:S06]  /*2100*/  BRA `(.L_x_31) ;  /* 0x0000000000887947 */ /* 0x000fec0003800000 */
.L_x_30:
[----:B------:R-:W-:-:S04]  /*2110*/  IADD3 R15, PT, PT, R13, -0xfd, RZ ;  /* 0xffffff030d0f7810 */ /* 0x000fc80007ffe0ff */
[----:B------:R-:W-:-:S13]  /*2120*/  ISETP.GT.U32.AND P0, PT, R15, 0x1, PT ;  /* 0x000000010f00780c */ /* 0x000fda0003f04070 */
[----:B------:R-:W-:Y:S05]  /*2130*/  @P0 BRA `(.L_x_32) ;  /* 0x0000000000780947 */ /* 0x000fea0003800000 */
[----:B------:R-:W-:Y:S01]  /*2140*/  LOP3.LUT R2, R0, 0x7fffff, RZ, 0xc0, !PT ;  /* 0x007fffff00027812 */ /* 0x000fe200078ec0ff */
[----:B------:R-:W-:-:S03]  /*2150*/  HFMA2 R14, -RZ, RZ, 0, 1.78813934326171875e-07 ;  /* 0x00000003ff0e7431 */ /* 0x000fc600000001ff */
[----:B------:R-:W-:-:S04]  /*2160*/  LOP3.LUT R2, R2, 0x3f800000, RZ, 0xfc, !PT ;  /* 0x3f80000002027812 */ /* 0x000fc800078efcff */
[----:B------:R-:W0:Y:S01]  /*2170*/  MUFU.RCP R3, R2 ;  /* 0x0000000200037308 */ /* 0x000e220000001000 */
[----:B------:R-:W-:Y:S01]  /*2180*/  SHF.L.U32 R14, R14, R15, RZ ;  /* 0x0000000f0e0e7219 */ /* 0x000fe200000006ff */
[----:B0-----:R-:W-:-:S04]  /*2190*/  FFMA R11, R2, R3, -1 ;  /* 0xbf800000020b7423 */ /* 0x001fc80000000003 */
[----:B------:R-:W-:-:S04]  /*21a0*/  FADD.FTZ R12, -R11, -RZ ;  /* 0x800000ff0b0c7221 */ /* 0x000fc80000010100 */
[CCC-:B------:R-:W-:Y:S01]  /*21b0*/  FFMA.RM R11, R3.reuse, R12.reuse, R3.reuse ;  /* 0x0000000c030b7223 */ /* 0x1c0fe20000004003 */
[----:B------:R-:W-:-:S04]  /*21c0*/  FFMA.RP R12, R3, R12, R3 ;  /* 0x0000000c030c7223 */ /* 0x000fc80000008003 */
[C---:B------:R-:W-:Y:S02]  /*21d0*/  LOP3.LUT R3, R11.reuse, 0x7fffff, RZ, 0xc0, !PT ;  /* 0x007fffff0b037812 */ /* 0x040fe400078ec0ff */
[----:B------:R-:W-:Y:S02]  /*21e0*/  FSETP.NEU.FTZ.AND P0, PT, R11, R12, PT ;  /* 0x0000000c0b00720b */ /* 0x000fe40003f1d000 */
[----:B------:R-:W-:Y:S02]  /*21f0*/  LOP3.LUT R3, R3, 0x800000, RZ, 0xfc, !PT ;  /* 0x0080000003037812 */ /* 0x000fe400078efcff */
[----:B------:R-:W-:Y:S02]  /*2200*/  SEL R11, RZ, 0xffffffff, !P0 ;  /* 0xffffffffff0b7807 */ /* 0x000fe40004000000 */
[----:B------:R-:W-:Y:S02]  /*2210*/  LOP3.LUT R14, R14, R3, RZ, 0xc0, !PT ;  /* 0x000000030e0e7212 */ /* 0x000fe400078ec0ff */
[----:B------:R-:W-:-:S02]  /*2220*/  IADD3 R2, PT, PT, -R11, RZ, RZ ;  /* 0x000000ff0b027210 */ /* 0x000fc40007ffe1ff */
[-C--:B------:R-:W-:Y:S02]  /*2230*/  SHF.R.U32.HI R14, RZ, R15.reuse, R14 ;  /* 0x0000000fff0e7219 */ /* 0x080fe4000001160e */
[----:B------:R-:W-:Y:S02]  /*2240*/  LOP3.LUT P1, RZ, R2, R15, R3, 0xf8, !PT ;  /* 0x0000000f02ff7212 */ /* 0x000fe4000782f803 */
[C---:B------:R-:W-:Y:S02]  /*2250*/  LOP3.LUT P0, RZ, R14.reuse, 0x1, RZ, 0xc0, !PT ;  /* 0x000000010eff7812 */ /* 0x040fe4000780c0ff */
[----:B------:R-:W-:-:S04]  /*2260*/  LOP3.LUT P2, RZ, R14, 0x2, RZ, 0xc0, !PT ;  /* 0x000000020eff7812 */ /* 0x000fc8000784c0ff */
[----:B------:R-:W-:Y:S02]  /*2270*/  PLOP3.LUT P0, PT, P0, P1, P2, 0xe0, 0x0 ;  /* 0x000000000000781c */ /* 0x000fe40000703c20 */
[----:B------:R-:W-:Y:S02]  /*2280*/  LOP3.LUT P1, RZ, R0, 0x7fffff, RZ, 0xc0, !PT ;  /* 0x007fffff00ff7812 */ /* 0x000fe4000782c0ff */
[----:B------:R-:W-:-:S04]  /*2290*/  SEL R2, RZ, 0x1, !P0 ;  /* 0x00000001ff027807 */ /* 0x000fc80004000000 */
[----:B------:R-:W-:-:S04]  /*22a0*/  IADD3 R2, PT, PT, -R2, RZ, RZ ;  /* 0x000000ff02027210 */ /* 0x000fc80007ffe1ff */
[----:B------:R-:W-:Y:S02]  /*22b0*/  ISETP.GE.AND P0, PT, R2, RZ, PT ;  /* 0x000000ff0200720c */ /* 0x000fe40003f06270 */
[----:B------:R-:W-:-:S04]  /*22c0*/  IADD3 R2, PT, PT, R13, -0xfc, RZ ;  /* 0xffffff040d027810 */ /* 0x000fc80007ffe0ff */
[----:B------:R-:W-:-:S07]  /*22d0*/  SHF.R.U32.HI R3, RZ, R2, R3 ;  /* 0x00000002ff037219 */ /* 0x000fce0000011603 */
[----:B------:R-:W-:-:S04]  /*22e0*/  @!P0 IADD3 R3, PT, PT, R3, 0x1, RZ ;  /* 0x0000000103038810 */ /* 0x000fc80007ffe0ff */
[----:B------:R-:W-:-:S04]  /*22f0*/  @!P1 SHF.L.U32 R3, R3, 0x1, RZ ;  /* 0x0000000103039819 */ /* 0x000fc800000006ff */
[----:B------:R-:W-:Y:S01]  /*2300*/  LOP3.LUT R3, R3, 0x80000000, R0, 0xf8, !PT ;  /* 0x8000000003037812 */ /* 0x000fe200078ef800 */
[----:B------:R-:W-:Y:S06]  /*2310*/  BRA `(.L_x_31) ;  /* 0x0000000000047947 */ /* 0x000fec0003800000 */
.L_x_32:
[----:B------:R0:W1:Y:S02]  /*2320*/  MUFU.RCP R3, R0 ;  /* 0x0000000000037308 */ /* 0x0000640000001000 */
.L_x_31:
[----:B------:R-:W-:Y:S05]  /*2330*/  BSYNC.RECONVERGENT B1 ;  /* 0x0000000000017941 */ /* 0x000fea0003800200 */
.L_x_29:
[----:B------:R-:W-:-:S04]  /*2340*/  MOV R11, 0x0 ;  /* 0x00000000000b7802 */ /* 0x000fc80000000f00 */
[----:B01----:R-:W-:Y:S05]  /*2350*/  RET.REL.NODEC R10 `(layernorm_forward_kernel) ;  /* 0xffffffdc0a287950 */ /* 0x003fea0003c3ffff */
        .weak           $__internal_1_$__cuda_sm20_sqrt_rn_f32_slowpath
        .type           $__internal_1_$__cuda_sm20_sqrt_rn_f32_slowpath,@function
        .size           $__internal_1_$__cuda_sm20_sqrt_rn_f32_slowpath,($__internal_2_$__cuda_sm3x_div_rn_noftz_f32_slowpath - $__internal_1_$__cuda_sm20_sqrt_rn_f32_slowpath)
$__internal_1_$__cuda_sm20_sqrt_rn_f32_slowpath:
[----:B------:R-:W-:-:S13]  /*2360*/  LOP3.LUT P0, RZ, R3, 0x7fffffff, RZ, 0xc0, !PT ;  /* 0x7fffffff03ff7812 */ /* 0x000fda000780c0ff */
[----:B------:R-:W-:Y:S01]  /*2370*/  @!P0 MOV R2, R3 ;  /* 0x0000000300028202 */ /* 0x000fe20000000f00 */
[----:B------:R-:W-:Y:S06]  /*2380*/  @!P0 BRA `(.L_x_33) ;  /* 0x0000000000448947 */ /* 0x000fec0003800000 */
[----:B------:R-:W-:Y:S02]  /*2390*/  FSETP.GEU.FTZ.AND P0, PT, R3, RZ, PT ;  /* 0x000000ff0300720b */ /* 0x000fe40003f1e000 */
[----:B------:R-:W-:-:S11]  /*23a0*/  MOV R0, R3 ;  /* 0x0000000300007202 */ /* 0x000fd60000000f00 */
[----:B------:R-:W-:Y:S01]  /*23b0*/  @!P0 MOV R2, 0x7fffffff ;  /* 0x7fffffff00028802 */ /* 0x000fe20000000f00 */
[----:B------:R-:W-:Y:S06]  /*23c0*/  @!P0 BRA `(.L_x_33) ;  /* 0x0000000000348947 */ /* 0x000fec0003800000 */
[----:B------:R-:W-:-:S13]  /*23d0*/  FSETP.GTU.FTZ.AND P0, PT, |R0|, +INF , PT ;  /* 0x7f8000000000780b */ /* 0x000fda0003f1c200 */
[----:B------:R-:W-:Y:S01]  /*23e0*/  @P0 FADD.FTZ R2, R0, 1 ;  /* 0x3f80000000020421 */ /* 0x000fe20000010000 */
[----:B------:R-:W-:Y:S06]  /*23f0*/  @P0 BRA `(.L_x_33) ;  /* 0x0000000000280947 */ /* 0x000fec0003800000 */
[----:B------:R-:W-:-:S13]  /*2400*/  FSETP.NEU.FTZ.AND P0, PT, |R0|, +INF , PT ;  /* 0x7f8000000000780b */ /* 0x000fda0003f1d200 */
[----:B------:R-:W-:-:S04]  /*2410*/  @P0 FFMA R3, R0, 1.84467440737095516160e+19, RZ ;  /* 0x5f80000000030823 */ /* 0x000fc800000000ff */
[----:B------:R-:W0:Y:S02]  /*2420*/  @P0 MUFU.RSQ R2, R3 ;  /* 0x0000000300020308 */ /* 0x000e240000001400 */
[----:B0-----:R-:W-:Y:S01]  /*2430*/  @P0 FMUL.FTZ R10, R3, R2 ;  /* 0x00000002030a0220 */ /* 0x001fe20000410000 */
[----:B------:R-:W-:Y:S01]  /*2440*/  @P0 FMUL.FTZ R12, R2, 0.5 ;  /* 0x3f000000020c0820 */ /* 0x000fe20000410000 */
[----:B------:R-:W-:Y:S02]  /*2450*/  @!P0 MOV R2, R0 ;  /* 0x0000000000028202 */ /* 0x000fe40000000f00 */
[----:B------:R-:W-:-:S04]  /*2460*/  @P0 FADD.FTZ R11, -R10, -RZ ;  /* 0x800000ff0a0b0221 */ /* 0x000fc80000010100 */
[----:B------:R-:W-:-:S04]  /*2470*/  @P0 FFMA R11, R10, R11, R3 ;  /* 0x0000000b0a0b0223 */ /* 0x000fc80000000003 */
[----:B------:R-:W-:-:S04]  /*2480*/  @P0 FFMA R11, R11, R12, R10 ;  /* 0x0000000c0b0b0223 */ /* 0x000fc8000000000a */
[----:B------:R-:W-:-:S07]  /*2490*/  @P0 FMUL.FTZ R2, R11, 2.3283064365386962891e-10 ;  /* 0x2f8000000b020820 */ /* 0x000fce0000410000 */
.L_x_33:
[----:B------:R-:W-:Y:S01]  /*24a0*/  HFMA2 R3, -RZ, RZ, 0, 0 ;  /* 0x00000000ff037431 */ /* 0x000fe200000001ff */
[----:B------:R-:W-:Y:S02]  /*24b0*/  MOV R0, R2 ;  /* 0x0000000200007202 */ /* 0x000fe40000000f00 */
[----:B------:R-:W-:-:S04]  /*24c0*/  MOV R2, R13 ;  /* 0x0000000d00027202 */ /* 0x000fc80000000f00 */
[----:B------:R-:W-:Y:S05]  /*24d0*/  RET.REL.NODEC R2 `(layernorm_forward_kernel) ;  /* 0xffffffd802c87950 */ /* 0x000fea0003c3ffff */
        .weak           $__internal_2_$__cuda_sm3x_div_rn_noftz_f32_slowpath
        .type           $__internal_2_$__cuda_sm3x_div_rn_noftz_f32_slowpath,@function
        .size           $__internal_2_$__cuda_sm3x_div_rn_noftz_f32_slowpath,(.L_x_147 - $__internal_2_$__cuda_sm3x_div_rn_noftz_f32_slowpath)
$__internal_2_$__cuda_sm3x_div_rn_noftz_f32_slowpath:
[----:B------:R-:W-:Y:S01]  /*24e0*/  SHF.R.U32.HI R12, RZ, 0x17, R3 ;  /* 0x00000017ff0c7819 */ /* 0x000fe20000011603 */
[----:B------:R-:W-:Y:S01]  /*24f0*/  BSSY.RECONVERGENT B1, `(.L_x_34) ;  /* 0x0000062000017945 */ /* 0x000fe20003800200 */
[----:B------:R-:W-:Y:S02]  /*2500*/  SHF.R.U32.HI R11, RZ, 0x17, R0 ;  /* 0x00000017ff0b7819 */ /* 0x000fe40000011600 */
[----:B------:R-:W-:Y:S02]  /*2510*/  LOP3.LUT R12, R12, 0xff, RZ, 0xc0, !PT ;  /* 0x000000ff0c0c7812 */ /* 0x000fe400078ec0ff */
[----:B------:R-:W-:Y:S02]  /*2520*/  LOP3.LUT R16, R11, 0xff, RZ, 0xc0, !PT ;  /* 0x000000ff0b107812 */ /* 0x000fe400078ec0ff */
[----:B------:R-:W-:Y:S02]  /*2530*/  IADD3 R14, PT, PT, R12, -0x1, RZ ;  /* 0xffffffff0c0e7810 */ /* 0x000fe40007ffe0ff */
[----:B------:R-:W-:-:S02]  /*2540*/  IADD3 R13, PT, PT, R16, -0x1, RZ ;  /* 0xffffffff100d7810 */ /* 0x000fc40007ffe0ff */
[----:B------:R-:W-:-:S04]  /*2550*/  ISETP.GT.U32.AND P0, PT, R14, 0xfd, PT ;  /* 0x000000fd0e00780c */ /* 0x000fc80003f04070 */
[----:B------:R-:W-:-:S13]  /*2560*/  ISETP.GT.U32.OR P0, PT, R13, 0xfd, P0 ;  /* 0x000000fd0d00780c */ /* 0x000fda0000704470 */
[----:B------:R-:W-:Y:S01]  /*2570*/  @!P0 MOV R11, RZ ;  /* 0x000000ff000b8202 */ /* 0x000fe20000000f00 */
[----:B------:R-:W-:Y:S06]  /*2580*/  @!P0 BRA `(.L_x_35) ;  /* 0x00000000005c8947 */ /* 0x000fec0003800000 */
[----:B------:R-:W-:Y:S02]  /*2590*/  FSETP.GTU.FTZ.AND P0, PT, |R0|, +INF , PT ;  /* 0x7f8000000000780b */ /* 0x000fe40003f1c200 */
[----:B------:R-:W-:-:S04]  /*25a0*/  FSETP.GTU.FTZ.AND P1, PT, |R3|, +INF , PT ;  /* 0x7f8000000300780b */ /* 0x000fc80003f3c200 */
[----:B------:R-:W-:-:S13]  /*25b0*/  PLOP3.LUT P0, PT, P0, P1, PT, 0xf8, 0x8f ;  /* 0x00000000008f781c */ /* 0x000fda0000703f70 */
[----:B------:R-:W-:Y:S05]  /*25c0*/  @P0 BRA `(.L_x_36) ;  /* 0x00000004004c0947 */ /* 0x000fea0003800000 */
[----:B------:R-:W-:-:S13]  /*25d0*/  LOP3.LUT P0, RZ, R3, 0x7fffffff, R0, 0xc8, !PT ;  /* 0x7fffffff03ff7812 */ /* 0x000fda000780c800 */
[----:B------:R-:W-:Y:S05]  /*25e0*/  @!P0 BRA `(.L_x_37) ;  /* 0x00000004003c8947 */ /* 0x000fea0003800000 */
[C---:B------:R-:W-:Y:S02]  /*25f0*/  FSETP.NEU.FTZ.AND P1, PT, |R0|.reuse, +INF , PT ;  /* 0x7f8000000000780b */ /* 0x040fe40003f3d200 */
[----:B------:R-:W-:Y:S02]  /*2600*/  FSETP.NEU.FTZ.AND P2, PT, |R3|, +INF , PT ;  /* 0x7f8000000300780b */ /* 0x000fe40003f5d200 */
[----:B------:R-:W-:-:S11]  /*2610*/  FSETP.NEU.FTZ.AND P0, PT, |R0|, +INF , PT ;  /* 0x7f8000000000780b */ /* 0x000fd60003f1d200 */
[----:B------:R-:W-:Y:S05]  /*2620*/  @!P2 BRA !P1, `(.L_x_37) ;  /* 0x00000004002ca947 */ /* 0x000fea0004800000 */
[----:B------:R-:W-:-:S04]  /*2630*/  LOP3.LUT P1, RZ, R0, 0x7fffffff, RZ, 0xc0, !PT ;  /* 0x7fffffff00ff7812 */ /* 0x000fc8000782c0ff */
[----:B------:R-:W-:-:S13]  /*2640*/  PLOP3.LUT P1, PT, P2, P1, PT, 0x2f, 0xf2 ;  /* 0x0000000000f2781c */ /* 0x000fda0001722577 */
[----:B------:R-:W-:Y:S05]  /*2650*/  @P1 BRA `(.L_x_38) ;  /* 0x0000000400181947 */ /* 0x000fea0003800000 */
[----:B------:R-:W-:-:S04]  /*2660*/  LOP3.LUT P1, RZ, R3, 0x7fffffff, RZ, 0xc0, !PT ;  /* 0x7fffffff03ff7812 */ /* 0x000fc8000782c0ff */
[----:B------:R-:W-:-:S13]  /*2670*/  PLOP3.LUT P0, PT, P0, P1, PT, 0x2f, 0xf2 ;  /* 0x0000000000f2781c */ /* 0x000fda0000702577 */
[----:B------:R-:W-:Y:S05]  /*2680*/  @P0 BRA `(.L_x_39) ;  /* 0x0000000400000947 */ /* 0x000fea0003800000 */
[----:B------:R-:W-:Y:S02]  /*2690*/  ISETP.GE.AND P0, PT, R13, RZ, PT ;  /* 0x000000ff0d00720c */ /* 0x000fe40003f06270 */
[----:B------:R-:W-:-:S11]  /*26a0*/  ISETP.GE.AND P1, PT, R14, RZ, PT ;  /* 0x000000ff0e00720c */ /* 0x000fd60003f26270 */
[----:B------:R-:W-:Y:S01]  /*26b0*/  @P0 MOV R11, RZ ;  /* 0x000000ff000b0202 */ /* 0x000fe20000000f00 */
[----:B------:R-:W-:Y:S01]  /*26c0*/  @!P0 FFMA R0, R0, 1.84467440737095516160e+19, RZ ;  /* 0x5f80000000008823 */ /* 0x000fe200000000ff */
[----:B------:R-:W-:Y:S01]  /*26d0*/  @!P0 MOV R11, 0xffffffc0 ;  /* 0xffffffc0000b8802 */ /* 0x000fe20000000f00 */
[----:B------:R-:W-:-:S03]  /*26e0*/  @!P1 FFMA R3, R3, 1.84467440737095516160e+19, RZ ;  /* 0x5f80000003039823 */ /* 0x000fc600000000ff */
[----:B------:R-:W-:-:S07]  /*26f0*/  @!P1 IADD3 R11, PT, PT, R11, 0x40, RZ ;  /* 0x000000400b0b9810 */ /* 0x000fce0007ffe0ff */
.L_x_35:
[----:B------:R-:W-:Y:S01]  /*2700*/  LEA R14, R12, 0xc0800000, 0x17 ;  /* 0xc08000000c0e7811 */ /* 0x000fe200078eb8ff */
[----:B------:R-:W-:Y:S03]  /*2710*/  BSSY.RECONVERGENT B2, `(.L_x_40) ;  /* 0x0000036000027945 */ /* 0x000fe60003800200 */
[----:B------:R-:W-:Y:S02]  /*2720*/  IADD3 R14, PT, PT, -R14, R3, RZ ;  /* 0x000000030e0e7210 */ /* 0x000fe40007ffe1ff */
[----:B------:R-:W-:Y:S02]  /*2730*/  IADD3 R3, PT, PT, R16, -0x7f, RZ ;  /* 0xffffff8110037810 */ /* 0x000fe40007ffe0ff */
[----:B------:R-:W0:Y:S01]  /*2740*/  MUFU.RCP R13, R14 ;  /* 0x0000000e000d7308 */ /* 0x000e220000001000 */
[----:B------:R-:W-:Y:S01]  /*2750*/  FADD.FTZ R15, -R14, -RZ ;  /* 0x800000ff0e0f7221 */ /* 0x000fe20000010100 */
[C---:B------:R-:W-:Y:S01]  /*2760*/  IADD3 R12, PT, PT, R3.reuse, 0x7f, -R12 ;  /* 0x0000007f030c7810 */ /* 0x040fe20007ffe80c */
[----:B------:R-:W-:-:S03]  /*2770*/  IMAD R0, R3, -0x800000, R0 ;  /* 0xff80000003007824 */ /* 0x000fc600078e0200 */
[----:B------:R-:W-:Y:S01]  /*2780*/  IADD3 R12, PT, PT, R12, R11, RZ ;  /* 0x0000000b0c0c7210 */ /* 0x000fe20007ffe0ff */
[----:B0-----:R-:W-:-:S04]  /*2790*/  FFMA R16, R13, R15, 1 ;  /* 0x3f8000000d107423 */ /* 0x001fc8000000000f */
[----:B------:R-:W-:-:S04]  /*27a0*/  FFMA R18, R13, R16, R13 ;  /* 0x000000100d127223 */ /* 0x000fc8000000000d */
[----:B------:R-:W-:-:S04]  /*27b0*/  FFMA R13, R0, R18, RZ ;  /* 0x00000012000d7223 */ /* 0x000fc800000000ff */
[----:B------:R-:W-:-:S04]  /*27c0*/  FFMA R16, R15, R13, R0 ;  /* 0x0000000d0f107223 */ /* 0x000fc80000000000 */
[----:B------:R-:W-:-:S04]  /*27d0*/  FFMA R13, R18, R16, R13 ;  /* 0x00000010120d7223 */ /* 0x000fc8000000000d */
[----:B------:R-:W-:-:S04]  /*27e0*/  FFMA R16, R15, R13, R0 ;  /* 0x0000000d0f107223 */ /* 0x000fc80000000000 */
[----:B------:R-:W-:-:S05]  /*27f0*/  FFMA R0, R18, R16, R13 ;  /* 0x0000001012007223 */ /* 0x000fca000000000d */
[----:B------:R-:W-:-:S04]  /*2800*/  SHF.R.U32.HI R3, RZ, 0x17, R0 ;  /* 0x00000017ff037819 */ /* 0x000fc80000011600 */
[----:B------:R-:W-:-:S04]  /*2810*/  LOP3.LUT R3, R3, 0xff, RZ, 0xc0, !PT ;  /* 0x000000ff03037812 */ /* 0x000fc800078ec0ff */
[----:B------:R-:W-:-:S04]  /*2820*/  IADD3 R15, PT, PT, R3, R12, RZ ;  /* 0x0000000c030f7210 */ /* 0x000fc80007ffe0ff */
[----:B------:R-:W-:-:S04]  /*2830*/  IADD3 R3, PT, PT, R15, -0x1, RZ ;  /* 0xffffffff0f037810 */ /* 0x000fc80007ffe0ff */
[----:B------:R-:W-:-:S13]  /*2840*/  ISETP.GE.U32.AND P0, PT, R3, 0xfe, PT ;  /* 0x000000fe0300780c */ /* 0x000fda0003f06070 */
[----:B------:R-:W-:Y:S05]  /*2850*/  @!P0 BRA `(.L_x_41) ;  /* 0x0000000000808947 */ /* 0x000fea0003800000 */
[----:B------:R-:W-:-:S13]  /*2860*/  ISETP.GT.AND P0, PT, R15, 0xfe, PT ;  /* 0x000000fe0f00780c */ /* 0x000fda0003f04270 */
[----:B------:R-:W-:Y:S05]  /*2870*/  @P0 BRA `(.L_x_42) ;  /* 0x00000000006c0947 */ /* 0x000fea0003800000 */
[----:B------:R-:W-:-:S13]  /*2880*/  ISETP.GE.AND P0, PT, R15, 0x1, PT ;  /* 0x000000010f00780c */ /* 0x000fda0003f06270 */
[----:B------:R-:W-:Y:S05]  /*2890*/  @P0 BRA `(.L_x_43) ;  /* 0x0000000000740947 */ /* 0x000fea0003800000 */
[----:B------:R-:W-:Y:S02]  /*28a0*/  ISETP.GE.AND P0, PT, R15, -0x18, PT ;  /* 0xffffffe80f00780c */ /* 0x000fe40003f06270 */
[----:B------:R-:W-:-:S11]  /*28b0*/  LOP3.LUT R0, R0, 0x80000000, RZ, 0xc0, !PT ;  /* 0x8000000000007812 */ /* 0x000fd600078ec0ff */
[----:B------:R-:W-:Y:S05]  /*28c0*/  @!P0 BRA `(.L_x_43) ;  /* 0x0000000000688947 */ /* 0x000fea0003800000 */
[CCC-:B------:R-:W-:Y:S01]  /*28d0*/  FFMA.RZ R3, R18.reuse, R16.reuse, R13.reuse ;  /* 0x0000001012037223 */ /* 0x1c0fe2000000c00d */
[C---:B------:R-:W-:Y:S01]  /*28e0*/  IADD3 R14, PT, PT, R15.reuse, 0x20, RZ ;  /* 0x000000200f0e7810 */ /* 0x040fe20007ffe0ff */
[CCC-:B------:R-:W-:Y:S01]  /*28f0*/  FFMA.RM R12, R18.reuse, R16.reuse, R13.reuse ;  /* 0x00000010120c7223 */ /* 0x1c0fe2000000400d */
[----:B------:R-:W-:Y:S02]  /*2900*/  ISETP.NE.AND P2, PT, R15, RZ, PT ;  /* 0x000000ff0f00720c */ /* 0x000fe40003f45270 */
[----:B------:R-:W-:Y:S01]  /*2910*/  LOP3.LUT R11, R3, 0x7fffff, RZ, 0xc0, !PT ;  /* 0x007fffff030b7812 */ /* 0x000fe200078ec0ff */
[----:B------:R-:W-:Y:S01]  /*2920*/  FFMA.RP R3, R18, R16, R13 ;  /* 0x0000001012037223 */ /* 0x000fe2000000800d */
[----:B------:R-:W-:Y:S02]  /*2930*/  ISETP.NE.AND P1, PT, R15, RZ, PT ;  /* 0x000000ff0f00720c */ /* 0x000fe40003f25270 */
[----:B------:R-:W-:Y:S02]  /*2940*/  LOP3.LUT R11, R11, 0x800000, RZ, 0xfc, !PT ;  /* 0x008000000b0b7812 */ /* 0x000fe400078efcff */
[----:B------:R-:W-:-:S02]  /*2950*/  IADD3 R13, PT, PT, -R15, RZ, RZ ;  /* 0x000000ff0f0d7210 */ /* 0x000fc40007ffe1ff */
[----:B------:R-:W-:Y:S02]  /*2960*/  SHF.L.U32 R14, R11, R14, RZ ;  /* 0x0000000e0b0e7219 */ /* 0x000fe400000006ff */
[----:B------:R-:W-:Y:S02]  /*2970*/  FSETP.NEU.FTZ.AND P0, PT, R3, R12, PT ;  /* 0x0000000c0300720b */ /* 0x000fe40003f1d000 */
[----:B------:R-:W-:Y:S02]  /*2980*/  SEL R12, R13, RZ, P2 ;  /* 0x000000ff0d0c7207 */ /* 0x000fe40001000000 */
[----:B------:R-:W-:Y:S02]  /*2990*/  ISETP.NE.AND P1, PT, R14, RZ, P1 ;  /* 0x000000ff0e00720c */ /* 0x000fe40000f25270 */
[----:B------:R-:W-:Y:S02]  /*29a0*/  SHF.R.U32.HI R12, RZ, R12, R11 ;  /* 0x0000000cff0c7219 */ /* 0x000fe4000001160b */
[----:B------:R-:W-:-:S02]  /*29b0*/  PLOP3.LUT P0, PT, P0, P1, PT, 0xf8, 0x8f ;  /* 0x00000000008f781c */ /* 0x000fc40000703f70 */
[----:B------:R-:W-:Y:S02]  /*29c0*/  SHF.R.U32.HI R14, RZ, 0x1, R12 ;  /* 0x00000001ff0e7819 */ /* 0x000fe4000001160c */
[----:B------:R-:W-:-:S04]  /*29d0*/  SEL R3, RZ, 0x1, !P0 ;  /* 0x00000001ff037807 */ /* 0x000fc80004000000 */
[----:B------:R-:W-:-:S04]  /*29e0*/  LOP3.LUT R3, R3, 0x1, R14, 0xf8, !PT ;  /* 0x0000000103037812 */ /* 0x000fc800078ef80e */
[----:B------:R-:W-:-:S04]  /*29f0*/  LOP3.LUT R3, R3, R12, RZ, 0xc0, !PT ;  /* 0x0000000c03037212 */ /* 0x000fc800078ec0ff */
[----:B------:R-:W-:-:S04]  /*2a00*/  IADD3 R3, PT, PT, R14, R3, RZ ;  /* 0x000000030e037210 */ /* 0x000fc80007ffe0ff */
[----:B------:R-:W-:Y:S01]  /*2a10*/  LOP3.LUT R0, R3, R0, RZ, 0xfc, !PT ;  /* 0x0000000003007212 */ /* 0x000fe200078efcff */
[----:B------:R-:W-:Y:S06]  /*2a20*/  BRA `(.L_x_43) ;  /* 0x0000000000107947 */ /* 0x000fec0003800000 */
.L_x_42:
[----:B------:R-:W-:-:S04]  /*2a30*/  LOP3.LUT R0, R0, 0x80000000, RZ, 0xc0, !PT ;  /* 0x8000000000007812 */ /* 0x000fc800078ec0ff */
[----:B------:R-:W-:Y:S01]  /*2a40*/  LOP3.LUT R0, R0, 0x7f800000, RZ, 0xfc, !PT ;  /* 0x7f80000000007812 */ /* 0x000fe200078efcff */
[----:B------:R-:W-:Y:S06]  /*2a50*/  BRA `(.L_x_43) ;  /* 0x0000000000047947 */ /* 0x000fec0003800000 */
.L_x_41:
[----:B------:R-:W-:-:S07]  /*2a60*/  LEA R0, R12, R0, 0x17 ;  /* 0x000000000c007211 */ /* 0x000fce00078eb8ff */
.L_x_43:
[----:B------:R-:W-:Y:S05]  /*2a70*/  BSYNC.RECONVERGENT B2 ;  /* 0x0000000000027941 */ /* 0x000fea0003800200 */
.L_x_40:
[----:B------:R-:W-:Y:S05]  /*2a80*/  BRA `(.L_x_44) ;  /* 0x0000000000207947 */ /* 0x000fea0003800000 */
.L_x_39:
[----:B------:R-:W-:-:S04]  /*2a90*/  LOP3.LUT R0, R3, 0x80000000, R0, 0x48, !PT ;  /* 0x8000000003007812 */ /* 0x000fc800078e4800 */
[----:B------:R-:W-:Y:S01]  /*2aa0*/  LOP3.LUT R0, R0, 0x7f800000, RZ, 0xfc, !PT ;  /* 0x7f80000000007812 */ /* 0x000fe200078efcff */
[----:B------:R-:W-:Y:S06]  /*2ab0*/  BRA `(.L_x_44) ;  /* 0x0000000000147947 */ /* 0x000fec0003800000 */
.L_x_38:
[----:B------:R-:W-:Y:S01]  /*2ac0*/  LOP3.LUT R0, R3, 0x80000000, R0, 0x48, !PT ;  /* 0x8000000003007812 */ /* 0x000fe200078e4800 */
[----:B------:R-:W-:Y:S06]  /*2ad0*/  BRA `(.L_x_44) ;  /* 0x00000000000c7947 */ /* 0x000fec0003800000 */
.L_x_37:
[----:B------:R-:W0:Y:S01]  /*2ae0*/  MUFU.RSQ R0, -QNAN ;  /* 0xffc0000000007908 */ /* 0x000e220000001400 */
[----:B------:R-:W-:Y:S05]  /*2af0*/  BRA `(.L_x_44) ;  /* 0x0000000000047947 */ /* 0x000fea0003800000 */
.L_x_36:
[----:B------:R-:W-:-:S07]  /*2b00*/  FADD.FTZ R0, R0, R3 ;  /* 0x0000000300007221 */ /* 0x000fce0000010000 */
.L_x_44:
[----:B------:R-:W-:Y:S05]  /*2b10*/  BSYNC.RECONVERGENT B1 ;  /* 0x0000000000017941 */ /* 0x000fea0003800200 */
.L_x_34:
[----:B------:R-:W-:-:S04]  /*2b20*/  HFMA2 R3, -RZ, RZ, 0, 0 ;  /* 0x00000000ff037431 */ /* 0x000fc800000001ff */
[----:B0-----:R-:W-:Y:S05]  /*2b30*/  RET.REL.NODEC R2 `(layernorm_forward_kernel) ;  /* 0xffffffd402307950 */ /* 0x001fea0003c3ffff */
.L_x_45:
        /* <DEDUP_REMOVED lines=12> */
.L_x_147:


//--------------------- .text.matmul_forward_kernel --------------------------
	.section	.text.matmul_forward_kernel,"ax",@progbits
	.align	128
        .global         matmul_forward_kernel
        .type           matmul_forward_kernel,@function
        .size           matmul_forward_kernel,(.L_x_154 - matmul_forward_kernel)
        .other          matmul_forward_kernel,@"STO_CUDA_ENTRY STV_DEFAULT"
matmul_forward_kernel:
.text.matmul_forward_kernel:
[----:B------:R-:W-:Y:S01]  /*0000*/  LDC R1, c[0x0][0x37c] ;  /* 0x0000df00ff017b82 */ /* 0x000fe20000000800 */
[----:B------:R-:W0:Y:S07]  /*0010*/  S2R R3, SR_TID.Y ;  /* 0x0000000000037919 */ /* 0x000e2e0000002200 */
[----:B------:R-:W1:Y:S01]  /*0020*/  LDC R7, c[0x0][0x360] ;  /* 0x0000d800ff077b82 */ /* 0x000e620000000800 */
[----:B------:R-:W2:Y:S01]  /*0030*/  LDCU UR6, c[0x0][0x3a8] ;  /* 0x00007500ff0677ac */ /* 0x000ea20008000800 */
[----:B------:R-:W1:Y:S01]  /*0040*/  S2R R2, SR_TID.X ;  /* 0x0000000000027919 */ /* 0x000e620000002100 */
[----:B------:R-:W3:Y:S05]  /*0050*/  LDCU UR7, c[0x0][0x3a0] ;  /* 0x00007400ff0777ac */ /* 0x000eea0008000800 */
[----:B------:R-:W0:Y:S08]  /*0060*/  S2UR UR5, SR_CTAID.Y ;  /* 0x00000000000579c3 */ /* 0x000e300000002600 */
[----:B------:R-:W0:Y:S08]  /*0070*/  LDC R0, c[0x0][0x364] ;  /* 0x0000d900ff007b82 */ /* 0x000e300000000800 */
[----:B------:R-:W1:Y:S01]  /*0080*/  S2UR UR4, SR_CTAID.X ;  /* 0x00000000000479c3 */ /* 0x000e620000002500 */
[----:B0-----:R-:W-:-:S05]  /*0090*/  IMAD R0, R0, UR5, R3 ;  /* 0x0000000500007c24 */ /* 0x001fca000f8e0203 */
[----:B--2---:R-:W-:Y:S01]  /*00a0*/  ISETP.GE.AND P0, PT, R0, UR6, PT ;  /* 0x0000000600007c0c */ /* 0x004fe2000bf06270 */
[----:B-1----:R-:W-:-:S05]  /*00b0*/  IMAD R7, R7, UR4, R2 ;  /* 0x0000000407077c24 */ /* 0x002fca000f8e0202 */
[----:B---3--:R-:W-:-:S13]  /*00c0*/  ISETP.GE.OR P0, PT, R7, UR7, P0 ;  /* 0x0000000707007c0c */ /* 0x008fda0008706670 */
[----:B------:R-:W-:Y:S05]  /*00d0*/  @P0 EXIT ;  /* 0x000000000000094d */ /* 0x000fea0003800000 */
[----:B------:R-:W0:Y:S01]  /*00e0*/  LDCU.64 UR4, c[0x0][0x398] ;  /* 0x00007300ff0477ac */ /* 0x000e220008000a00 */
[----:B------:R-:W1:Y:S01]  /*00f0*/  LDC R12, c[0x0][0x3a4] ;  /* 0x0000e900ff0c7b82 */ /* 0x000e620000000800 */
[----:B------:R-:W-:Y:S01]  /*0100*/  IMAD.MOV.U32 R10, RZ, RZ, RZ ;  /* 0x000000ffff0a7224 */ /* 0x000fe200078e00ff */
[----:B0-----:R-:W-:-:S04]  /*0110*/  ISETP.NE.U32.AND P0, PT, RZ, UR4, PT ;  /* 0x00000004ff007c0c */ /* 0x001fc8000bf05070 */
[----:B------:R-:W-:Y:S01]  /*0120*/  ISETP.NE.AND.EX P0, PT, RZ, UR5, PT, P0 ;  /* 0x00000005ff007c0c */ /* 0x000fe2000bf05300 */
[----:B------:R-:W0:-:S12]  /*0130*/  LDCU.64 UR4, c[0x0][0x358] ;  /* 0x00006b00ff0477ac */ /* 0x000e180008000a00 */
[----:B------:R-:W2:Y:S02]  /*0140*/  @P0 LDC.64 R2, c[0x0][0x398] ;  /* 0x0000e600ff020b82 */ /* 0x000ea40000000a00 */
[----:B--2---:R-:W-:-:S05]  /*0150*/  @P0 IMAD.WIDE.U32 R2, R0, 0x4, R2 ;  /* 0x0000000400020825 */ /* 0x004fca00078e0002 */
[----:B0-----:R0:W5:Y:S01]  /*0160*/  @P0 LDG.E R10, desc[UR4][R2.64] ;  /* 0x00000004020a0981 */ /* 0x001162000c1e1900 */
[----:B-1----:R-:W-:-:S13]  /*0170*/  ISETP.GE.AND P0, PT, R12, 0x1, PT ;  /* 0x000000010c00780c */ /* 0x002fda0003f06270 */
[----:B0-----:R-:W-:Y:S05]  /*0180*/  @!P0 BRA `(.L_x_46) ;  /* 0x0000000400d88947 */ /* 0x001fea0003800000 */
[----:B------:R-:W-:Y:S01]  /*0190*/  ISETP.GE.U32.AND P1, PT, R12, 0x8, PT ;  /* 0x000000080c00780c */ /* 0x000fe20003f26070 */
[-C--:B------:R-:W-:Y:S01]  /*01a0*/  IMAD R6, R0, R12.reuse, RZ ;  /* 0x0000000c00067224 */ /* 0x080fe200078e02ff */
[----:B------:R-:W-:Y:S01]  /*01b0*/  LOP3.LUT R24, R12, 0x7, RZ, 0xc0, !PT ;  /* 0x000000070c187812 */ /* 0x000fe200078ec0ff */
[----:B------:R-:W-:Y:S02]  /*01c0*/  IMAD R8, R7, R12, RZ ;  /* 0x0000000c07087224 */ /* 0x000fe400078e02ff */
[----:B------:R-:W-:Y:S01]  /*01d0*/  IMAD.MOV.U32 R9, RZ, RZ, RZ ;  /* 0x000000ffff097224 */ /* 0x000fe200078e00ff */
[----:B------:R-:W-:Y:S02]  /*01e0*/  ISETP.NE.AND P0, PT, R24, RZ, PT ;  /* 0x000000ff1800720c */ /* 0x000fe40003f05270 */
[----:B------:R-:W-:Y:S02]  /*01f0*/  SHF.R.S32.HI R11, RZ, 0x1f, R6 ;  /* 0x0000001fff0b7819 */ /* 0x000fe40000011406 */
[----:B------:R-:W-:-:S03]  /*0200*/  SHF.R.S32.HI R13, RZ, 0x1f, R8 ;  /* 0x0000001fff0d7819 */ /* 0x000fc60000011408 */
[----:B------:R-:W-:Y:S06]  /*0210*/  @!P1 BRA `(.L_x_47) ;  /* 0x0000000000bc9947 */ /* 0x000fec0003800000 */
[----:B------:R-:W0:Y:S01]  /*0220*/  LDCU.64 UR8, c[0x0][0x388] ;  /* 0x00007100ff0877ac */ /* 0x000e220008000a00 */
[----:B------:R-:W-:Y:S01]  /*0230*/  LOP3.LUT R9, R12, 0x7ffffff8, RZ, 0xc0, !PT ;  /* 0x7ffffff80c097812 */ /* 0x000fe200078ec0ff */
[----:B------:R-:W1:Y:S04]  /*0240*/  LDCU.64 UR10, c[0x0][0x390] ;  /* 0x00007200ff0a77ac */ /* 0x000e680008000a00 */
[----:B------:R-:W-:Y:S01]  /*0250*/  IMAD.MOV R14, RZ, RZ, -R9 ;  /* 0x000000ffff0e7224 */ /* 0x000fe200078e0a09 */
[----:B0-----:R-:W-:Y:S02]  /*0260*/  LEA R17, P1, R8, UR8, 0x2 ;  /* 0x0000000808117c11 */ /* 0x001fe4000f8210ff */
[----:B-1----:R-:W-:Y:S02]  /*0270*/  LEA R15, P3, R6, UR10, 0x2 ;  /* 0x0000000a060f7c11 */ /* 0x002fe4000f8610ff */
[----:B------:R-:W-:-:S02]  /*0280*/  IADD3 R17, P2, PT, R17, 0x10, RZ ;  /* 0x0000001011117810 */ /* 0x000fc40007f5e0ff */
[----:B------:R-:W-:Y:S02]  /*0290*/  IADD3 R15, P4, PT, R15, 0x10, RZ ;  /* 0x000000100f0f7810 */ /* 0x000fe40007f9e0ff */
[----:B------:R-:W-:Y:S02]  /*02a0*/  LEA.HI.X R18, R8, UR9, R13, 0x2, P1 ;  /* 0x0000000908127c11 */ /* 0x000fe400088f140d */
[----:B------:R-:W-:-:S03]  /*02b0*/  LEA.HI.X R16, R6, UR11, R11, 0x2, P3 ;  /* 0x0000000b06107c11 */ /* 0x000fc600098f140b */
[----:B------:R-:W-:Y:S02]  /*02c0*/  IMAD.X R18, RZ, RZ, R18, P2 ;  /* 0x000000ffff127224 */ /* 0x000fe400010e0612 */
[----:B------:R-:W-:-:S07]  /*02d0*/  IMAD.X R16, RZ, RZ, R16, P4 ;  /* 0x000000ffff107224 */ /* 0x000fce00020e0610 */
.L_x_48:
[----:B------:R-:W-:Y:S02]  /*02e0*/  IMAD.MOV.U32 R2, RZ, RZ, R17 ;  /* 0x000000ffff027224 */ /* 0x000fe400078e0011 */
[----:B------:R-:W-:Y:S02]  /*02f0*/  IMAD.MOV.U32 R3, RZ, RZ, R18 ;  /* 0x000000ffff037224 */ /* 0x000fe400078e0012 */
[----:B------:R-:W-:Y:S02]  /*0300*/  IMAD.MOV.U32 R4, RZ, RZ, R15 ;  /* 0x000000ffff047224 */ /* 0x000fe400078e000f */
[----:B------:R-:W-:Y:S01]  /*0310*/  IMAD.MOV.U32 R5, RZ, RZ, R16 ;  /* 0x000000ffff057224 */ /* 0x000fe200078e0010 */
[----:B------:R-:W2:Y:S04]  /*0320*/  LDG.E R21, desc[UR4][R2.64+-0x10] ;  /* 0xfffff00402157981 */ /* 0x000ea8000c1e1900 */
[----:B------:R-:W2:Y:S04]  /*0330*/  LDG.E R22, desc[UR4][R4.64+-0x10] ;  /* 0xfffff00404167981 */ /* 0x000ea8000c1e1900 */
[----:B------:R-:W3:Y:S04]  /*0340*/  LDG.E R23, desc[UR4][R2.64+-0xc] ;  /* 0xfffff40402177981 */ /* 0x000ee8000c1e1900 */
[----:B------:R-:W3:Y:S04]  /*0350*/  LDG.E R25, desc[UR4][R4.64+-0xc] ;  /* 0xfffff40404197981 */ /* 0x000ee8000c1e1900 */
[----:B------:R-:W4:Y:S04]  /*0360*/  LDG.E R19, desc[UR4][R2.64+-0x8] ;  /* 0xfffff80402137981 */ /* 0x000f28000c1e1900 */
[----:B------:R-:W4:Y:S04]  /*0370*/  LDG.E R20, desc[UR4][R4.64+-0x8] ;  /* 0xfffff80404147981 */ /* 0x000f28000c1e1900 */
[----:B------:R-:W4:Y:S04]  /*0380*/  LDG.E R16, desc[UR4][R2.64+-0x4] ;  /* 0xfffffc0402107981 */ /* 0x000f28000c1e1900 */
[----:B------:R-:W4:Y:S04]  /*0390*/  LDG.E R15, desc[UR4][R4.64+-0x4] ;  /* 0xfffffc04040f7981 */ /* 0x000f28000c1e1900 */
[----:B------:R-:W4:Y:S04]  /*03a0*/  LDG.E R17, desc[UR4][R2.64] ;  /* 0x0000000402117981 */ /* 0x000f28000c1e1900 */
[----:B------:R-:W4:Y:S01]  /*03b0*/  LDG.E R18, desc[UR4][R4.64] ;  /* 0x0000000404127981 */ /* 0x000f22000c1e1900 */
[----:B--2--5:R-:W-:-:S03]  /*03c0*/  FFMA R22, R21, R22, R10 ;  /* 0x0000001615167223 */ /* 0x024fc6000000000a */
[----:B------:R-:W2:Y:S04]  /*03d0*/  LDG.E R10, desc[UR4][R2.64+0x4] ;  /* 0x00000404020a7981 */ /* 0x000ea8000c1e1900 */
[----:B------:R-:W2:Y:S01]  /*03e0*/  LDG.E R21, desc[UR4][R4.64+0x4] ;  /* 0x0000040404157981 */ /* 0x000ea2000c1e1900 */
[----:B---3--:R-:W-:-:S03]  /*03f0*/  FFMA R26, R23, R25, R22 ;  /* 0x00000019171a7223 */ /* 0x008fc60000000016 */
[----:B------:R-:W3:Y:S04]  /*0400*/  LDG.E R23, desc[UR4][R2.64+0x8] ;  /* 0x0000080402177981 */ /* 0x000ee8000c1e1900 */
[----:B------:R-:W3:Y:S01]  /*0410*/  LDG.E R22, desc[UR4][R4.64+0x8] ;  /* 0x0000080404167981 */ /* 0x000ee2000c1e1900 */
[----:B----4-:R-:W-:-:S03]  /*0420*/  FFMA R25, R19, R20, R26 ;  /* 0x0000001413197223 */ /* 0x010fc6000000001a */
[----:B------:R-:W4:Y:S04]  /*0430*/  LDG.E R19, desc[UR4][R2.64+0xc] ;  /* 0x00000c0402137981 */ /* 0x000f28000c1e1900 */
[----:B------:R-:W4:Y:S01]  /*0440*/  LDG.E R20, desc[UR4][R4.64+0xc] ;  /* 0x00000c0404147981 */ /* 0x000f22000c1e1900 */
[----:B------:R-:W-:Y:S02]  /*0450*/  VIADD R14, R14, 0x8 ;  /* 0x000000080e0e7836 */ /* 0x000fe40000000000 */
[----:B------:R-:W-:Y:S01]  /*0460*/  FFMA R16, R16, R15, R25 ;  /* 0x0000000f10107223 */ /* 0x000fe20000000019 */
[----:B------:R-:W-:Y:S02]  /*0470*/  IADD3 R15, P3, PT, R4, 0x20, RZ ;  /* 0x00000020040f7810 */ /* 0x000fe40007f7e0ff */
[----:B------:R-:W-:Y:S01]  /*0480*/  ISETP.NE.AND P1, PT, R14, RZ, PT ;  /* 0x000000ff0e00720c */ /* 0x000fe20003f25270 */
[----:B------:R-:W-:-:S02]  /*0490*/  FFMA R17, R17, R18, R16 ;  /* 0x0000001211117223 */ /* 0x000fc40000000010 */
[----:B------:R-:W-:Y:S02]  /*04a0*/  IMAD.X R16, RZ, RZ, R5, P3 ;  /* 0x000000ffff107224 */ /* 0x000fe400018e0605 */
[----:B--2---:R-:W-:Y:S01]  /*04b0*/  FFMA R10, R10, R21, R17 ;  /* 0x000000150a0a7223 */ /* 0x004fe20000000011 */
[----:B------:R-:W-:-:S05]  /*04c0*/  IADD3 R17, P2, PT, R2, 0x20, RZ ;  /* 0x0000002002117810 */ /* 0x000fca0007f5e0ff */
[----:B------:R-:W-:Y:S02]  /*04d0*/  IMAD.X R18, RZ, RZ, R3, P2 ;  /* 0x000000ffff127224 */ /* 0x000fe400010e0603 */
[----:B---3--:R-:W-:-:S04]  /*04e0*/  FFMA R10, R23, R22, R10 ;  /* 0x00000016170a7223 */ /* 0x008fc8000000000a */
[----:B----4-:R-:W-:Y:S01]  /*04f0*/  FFMA R10, R19, R20, R10 ;  /* 0x00000014130a7223 */ /* 0x010fe2000000000a */
[----:B------:R-:W-:Y:S06]  /*0500*/  @P1 BRA `(.L_x_48) ;  /* 0xfffffffc00741947 */ /* 0x000fec000383ffff */
.L_x_47:
[----:B------:R-:W-:Y:S05]  /*0510*/  @!P0 BRA `(.L_x_46) ;  /* 0x0000000000f48947 */ /* 0x000fea0003800000 */
[----:B------:R-:W-:Y:S02]  /*0520*/  ISETP.GE.U32.AND P0, PT, R24, 0x4, PT ;  /* 0x000000041800780c */ /* 0x000fe40003f06070 */
[----:B------:R-:W-:-:S04]  /*0530*/  LOP3.LUT R22, R12, 0x3, RZ, 0xc0, !PT ;  /* 0x000000030c167812 */ /* 0x000fc800078ec0ff */
[----:B------:R-:W-:-:S07]  /*0540*/  ISETP.NE.AND P1, PT, R22, RZ, PT ;  /* 0x000000ff1600720c */ /* 0x000fce0003f25270 */
[----:B------:R-:W-:Y:S06]  /*0550*/  @!P0 BRA `(.L_x_49) ;  /* 0x00000000005c8947 */ /* 0x000fec0003800000 */
[----:B------:R-:W0:Y:S01]  /*0560*/  LDCU.64 UR8, c[0x0][0x388] ;  /* 0x00007100ff0877ac */ /* 0x000e220008000a00 */
[-C--:B------:R-:W-:Y:S02]  /*0570*/  IADD3 R5, P0, PT, R8, R9.reuse, RZ ;  /* 0x0000000908057210 */ /* 0x080fe40007f1e0ff */
[----:B------:R-:W-:Y:S01]  /*0580*/  IADD3 R3, P2, PT, R6, R9, RZ ;  /* 0x0000000906037210 */ /* 0x000fe20007f5e0ff */
[----:B------:R-:W1:Y:S02]  /*0590*/  LDCU.64 UR10, c[0x0][0x390] ;  /* 0x00007200ff0a77ac */ /* 0x000e640008000a00 */
[----:B------:R-:W-:Y:S02]  /*05a0*/  IMAD.X R16, RZ, RZ, R13, P0 ;  /* 0x000000ffff107224 */ /* 0x000fe400000e060d */
[----:B------:R-:W-:Y:S01]  /*05b0*/  IMAD.X R14, RZ, RZ, R11, P2 ;  /* 0x000000ffff0e7224 */ /* 0x000fe200010e060b */
[----:B0-----:R-:W-:Y:S02]  /*05c0*/  LEA R4, P0, R5, UR8, 0x2 ;  /* 0x0000000805047c11 */ /* 0x001fe4000f8010ff */
[----:B-1----:R-:W-:-:S02]  /*05d0*/  LEA R2, P2, R3, UR10, 0x2 ;  /* 0x0000000a03027c11 */ /* 0x002fc4000f8410ff */
[----:B------:R-:W-:Y:S02]  /*05e0*/  LEA.HI.X R5, R5, UR9, R16, 0x2, P0 ;  /* 0x0000000905057c11 */ /* 0x000fe400080f1410 */
[----:B------:R-:W-:-:S03]  /*05f0*/  LEA.HI.X R3, R3, UR11, R14, 0x2, P2 ;  /* 0x0000000b03037c11 */ /* 0x000fc600090f140e */
[----:B------:R-:W2:Y:S04]  /*0600*/  LDG.E R15, desc[UR4][R4.64] ;  /* 0x00000004040f7981 */ /* 0x000ea8000c1e1900 */
[----:B------:R-:W2:Y:S04]  /*0610*/  LDG.E R14, desc[UR4][R2.64] ;  /* 0x00000004020e7981 */ /* 0x000ea8000c1e1900 */
[----:B------:R-:W3:Y:S04]  /*0620*/  LDG.E R17, desc[UR4][R4.64+0x4] ;  /* 0x0000040404117981 */ /* 0x000ee8000c1e1900 */
[----:B------:R-:W3:Y:S04]  /*0630*/  LDG.E R16, desc[UR4][R2.64+0x4] ;  /* 0x0000040402107981 */ /* 0x000ee8000c1e1900 */
[----:B------:R-:W4:Y:S04]  /*0640*/  LDG.E R19, desc[UR4][R4.64+0x8] ;  /* 0x0000080404137981 */ /* 0x000f28000c1e1900 */
[----:B------:R-:W4:Y:S04]  /*0650*/  LDG.E R18, desc[UR4][R2.64+0x8] ;  /* 0x0000080402127981 */ /* 0x000f28000c1e1900 */
[----:B------:R-:W4:Y:S04]  /*0660*/  LDG.E R21, desc[UR4][R4.64+0xc] ;  /* 0x00000c0404157981 */ /* 0x000f28000c1e1900 */
[----:B------:R-:W4:Y:S01]  /*0670*/  LDG.E R20, desc[UR4][R2.64+0xc] ;  /* 0x00000c0402147981 */ /* 0x000f22000c1e1900 */
[----:B------:R-:W-:-:S02]  /*0680*/  VIADD R9, R9, 0x4 ;  /* 0x0000000409097836 */ /* 0x000fc40000000000 */
[----:B--2--5:R-:W-:-:S04]  /*0690*/  FFMA R14, R15, R14, R10 ;  /* 0x0000000e0f0e7223 */ /* 0x024fc8000000000a */
[----:B---3--:R-:W-:-:S04]  /*06a0*/  FFMA R14, R17, R16, R14 ;  /* 0x00000010110e7223 */ /* 0x008fc8000000000e */
[----:B----4-:R-:W-:-:S04]  /*06b0*/  FFMA R14, R19, R18, R14 ;  /* 0x00000012130e7223 */ /* 0x010fc8000000000e */
[----:B------:R-:W-:-:S07]  /*06c0*/  FFMA R10, R21, R20, R14 ;  /* 0x00000014150a7223 */ /* 0x000fce000000000e */
.L_x_49:
[----:B------:R-:W-:Y:S05]  /*06d0*/  @!P1 BRA `(.L_x_46) ;  /* 0x0000000000849947 */ /* 0x000fea0003800000 */
[----:B------:R-:W-:Y:S02]  /*06e0*/  LOP3.LUT R12, R12, 0x1, RZ, 0xc0, !PT ;  /* 0x000000010c0c7812 */ /* 0x000fe400078ec0ff */
[----:B------:R-:W-:Y:S02]  /*06f0*/  ISETP.NE.AND P1, PT, R22, 0x1, PT ;  /* 0x000000011600780c */ /* 0x000fe40003f25270 */
[----:B------:R-:W-:-:S11]  /*0700*/  ISETP.NE.U32.AND P0, PT, R12, 0x1, PT ;  /* 0x000000010c00780c */ /* 0x000fd60003f05070 */
[----:B------:R-:W0:Y:S01]  /*0710*/  @P1 LDC.64 R16, c[0x0][0x388] ;  /* 0x0000e200ff101b82 */ /* 0x000e220000000a00 */
[-C--:B------:R-:W-:Y:S02]  /*0720*/  @P1 IADD3 R12, P3, PT, R8, R9.reuse, RZ ;  /* 0x00000009080c1210 */ /* 0x080fe40007f7e0ff */
[----:B------:R-:W-:Y:S01]  /*0730*/  @P1 IADD3 R18, P4, PT, R6, R9, RZ ;  /* 0x0000000906121210 */ /* 0x000fe20007f9e0ff */
[----:B------:R-:W-:-:S04]  /*0740*/  @P1 VIADD R9, R9, 0x2 ;  /* 0x0000000209091836 */ /* 0x000fc80000000000 */
[----:B------:R-:W1:Y:S01]  /*0750*/  @P1 LDC.64 R14, c[0x0][0x390] ;  /* 0x0000e400ff0e1b82 */ /* 0x000e620000000a00 */
[-C--:B------:R-:W-:Y:S01]  /*0760*/  @!P0 IADD3 R8, P5, PT, R8, R9.reuse, RZ ;  /* 0x0000000908088210 */ /* 0x080fe20007fbe0ff */
[----:B------:R-:W-:Y:S01]  /*0770*/  @P1 IMAD.X R19, RZ, RZ, R11, P4 ;  /* 0x000000ffff131224 */ /* 0x000fe200020e060b */
[----:B------:R-:W-:Y:S01]  /*0780*/  @!P0 IADD3 R6, P2, PT, R6, R9, RZ ;  /* 0x0000000906068210 */ /* 0x000fe20007f5e0ff */
[--C-:B------:R-:W-:Y:S02]  /*0790*/  @P1 IMAD.X R9, RZ, RZ, R13.reuse, P3 ;  /* 0x000000ffff091224 */ /* 0x100fe400018e060d */
[----:B------:R-:W-:Y:S02]  /*07a0*/  @!P0 IMAD.X R13, RZ, RZ, R13, P5 ;  /* 0x000000ffff0d8224 */ /* 0x000fe400028e060d */
[----:B------:R-:W2:Y:S01]  /*07b0*/  @!P0 LDC.64 R4, c[0x0][0x388] ;  /* 0x0000e200ff048b82 */ /* 0x000ea20000000a00 */
[----:B------:R-:W-:-:S07]  /*07c0*/  @!P0 IMAD.X R11, RZ, RZ, R11, P2 ;  /* 0x000000ffff0b8224 */ /* 0x000fce00010e060b */
[----:B------:R-:W3:Y:S01]  /*07d0*/  @!P0 LDC.64 R2, c[0x0][0x390] ;  /* 0x0000e400ff028b82 */ /* 0x000ee20000000a00 */
[----:B0-----:R-:W-:-:S04]  /*07e0*/  @P1 LEA R16, P4, R12, R16, 0x2 ;  /* 0x000000100c101211 */ /* 0x001fc800078810ff */
[----:B------:R-:W-:Y:S02]  /*07f0*/  @P1 LEA.HI.X R17, R12, R17, R9, 0x2, P4 ;  /* 0x000000110c111211 */ /* 0x000fe400020f1409 */
[----:B-1----:R-:W-:-:S03]  /*0800*/  @P1 LEA R14, P3, R18, R14, 0x2 ;  /* 0x0000000e120e1211 */ /* 0x002fc600078610ff */
[----:B------:R-:W4:Y:S01]  /*0810*/  @P1 LDG.E R9, desc[UR4][R16.64] ;  /* 0x0000000410091981 */ /* 0x000f22000c1e1900 */
[----:B------:R-:W-:Y:S02]  /*0820*/  @P1 LEA.HI.X R15, R18, R15, R19, 0x2, P3 ;  /* 0x0000000f120f1211 */ /* 0x000fe400018f1413 */
[----:B--2---:R-:W-:-:S04]  /*0830*/  @!P0 LEA R4, P5, R8, R4, 0x2 ;  /* 0x0000000408048211 */ /* 0x004fc800078a10ff */
[----:B------:R-:W-:Y:S02]  /*0840*/  @!P0 LEA.HI.X R5, R8, R5, R13, 0x2, P5 ;  /* 0x0000000508058211 */ /* 0x000fe400028f140d */
[----:B------:R-:W4:Y:S01]  /*0850*/  @P1 LDG.E R8, desc[UR4][R14.64] ;  /* 0x000000040e081981 */ /* 0x000f22000c1e1900 */
[----:B---3--:R-:W-:-:S03]  /*0860*/  @!P0 LEA R2, P2, R6, R2, 0x2 ;  /* 0x0000000206028211 */ /* 0x008fc600078410ff */
[----:B------:R-:W2:Y:S01]  /*0870*/  @!P0 LDG.E R5, desc[UR4][R4.64] ;  /* 0x0000000404058981 */ /* 0x000ea2000c1e1900 */
[----:B------:R-:W-:-:S03]  /*0880*/  @!P0 LEA.HI.X R3, R6, R3, R11, 0x2, P2 ;  /* 0x0000000306038211 */ /* 0x000fc600010f140b */
[----:B------:R-:W3:Y:S04]  /*0890*/  @P1 LDG.E R11, desc[UR4][R16.64+0x4] ;  /* 0x00000404100b1981 */ /* 0x000ee8000c1e1900 */
[----:B------:R-:W3:Y:S04]  /*08a0*/  @P1 LDG.E R6, desc[UR4][R14.64+0x4] ;  /* 0x000004040e061981 */ /* 0x000ee8000c1e1900 */
[----:B------:R-:W2:Y:S01]  /*08b0*/  @!P0 LDG.E R2, desc[UR4][R2.64] ;  /* 0x0000000402028981 */ /* 0x000ea2000c1e1900 */
[----:B----45:R-:W-:-:S04]  /*08c0*/  @P1 FFMA R8, R9, R8, R10 ;  /* 0x0000000809081223 */ /* 0x030fc8000000000a */
[----:B---3--:R-:W-:-:S04]  /*08d0*/  @P1 FFMA R10, R11, R6, R8 ;  /* 0x000000060b0a1223 */ /* 0x008fc80000000008 */
[----:B--2---:R-:W-:-:S07]  /*08e0*/  @!P0 FFMA R10, R5, R2, R10 ;  /* 0x00000002050a8223 */ /* 0x004fce000000000a */
.L_x_46:
[----:B------:R-:W0:Y:S01]  /*08f0*/  LDC.64 R2, c[0x0][0x380] ;  /* 0x0000e000ff027b82 */ /* 0x000e220000000a00 */
[----:B------:R-:W-:-:S04]  /*0900*/  IMAD R7, R7, UR6, R0 ;  /* 0x0000000607077c24 */ /* 0x000fc8000f8e0200 */
[----:B0-----:R-:W-:-:S05]  /*0910*/  IMAD.WIDE R2, R7, 0x4, R2 ;  /* 0x0000000407027825 */ /* 0x001fca00078e0202 */
[----:B-----5:R-:W-:Y:S01]  /*0920*/  STG.E desc[UR4][R2.64], R10 ;  /* 0x0000000a02007986 */ /* 0x020fe2000c101904 */
[----:B------:R-:W-:Y:S05]  /*0930*/  EXIT ;  /* 0x000000000000794d */ /* 0x000fea0003800000 */
.L_x_50:
        /* <DEDUP_REMOVED lines=12> */
.L_x_154:


//--------------------- .text.encoder_forward_kernel --------------------------
	.section	.text.encoder_forward_kernel,"ax",@progbits
	.align	128
        .global         encoder_forward_kernel
        .type           encoder_forward_kernel,@function
        .size           encoder_forward_kernel,(.L_x_155 - encoder_forward_kernel)
        .other          encoder_forward_kernel,@"STO_CUDA_ENTRY STV_DEFAULT"
encoder_forward_kernel:
.text.encoder_forward_kernel:
[----:B------:R-:W-:Y:S01]  /*0000*/  LDC R1, c[0x0][0x37c] ;  /* 0x0000df00ff017b82 */ /* 0x000fe20000000800 */
[----:B------:R-:W0:Y:S07]  /*0010*/  S2R R4, SR_TID.X ;  /* 0x0000000000047919 */ /* 0x000e2e0000002100 */
[----:B------:R-:W1:Y:S08]  /*0020*/  LDC.64 R2, c[0x0][0x3a0] ;  /* 0x0000e800ff027b82 */ /* 0x000e700000000a00 */
[----:B------:R-:W0:Y:S08]  /*0030*/  S2UR UR4, SR_CTAID.X ;  /* 0x00000000000479c3 */ /* 0x000e300000002500 */
[----:B------:R-:W0:Y:S08]  /*0040*/  LDC R5, c[0x0][0x360] ;  /* 0x0000d800ff057b82 */ /* 0x000e300000000800 */
[----:B------:R-:W2:Y:S01]  /*0050*/  LDC R0, c[0x0][0x3a8] ;  /* 0x0000ea00ff007b82 */ /* 0x000ea20000000800 */
[----:B-1----:R-:W-:-:S02]  /*0060*/  IMAD R7, R3, R2, RZ ;  /* 0x0000000203077224 */ /* 0x002fc400078e02ff */
[----:B0-----:R-:W-:Y:S02]  /*0070*/  IMAD R5, R5, UR4, R4 ;  /* 0x0000000405057c24 */ /* 0x001fe4000f8e0204 */
[----:B--2---:R-:W-:-:S05]  /*0080*/  IMAD R2, R7, R0, RZ ;  /* 0x0000000007027224 */ /* 0x004fca00078e02ff */
[----:B------:R-:W-:-:S13]  /*0090*/  ISETP.GE.AND P0, PT, R5, R2, PT ;  /* 0x000000020500720c */ /* 0x000fda0003f06270 */
[----:B------:R-:W-:Y:S05]  /*00a0*/  @P0 EXIT ;  /* 0x000000000000094d */ /* 0x000fea0003800000 */
[----:B------:R-:W-:Y:S01]  /*00b0*/  IABS R9, R0 ;  /* 0x0000000000097213 */ /* 0x000fe20000000000 */
[----:B------:R-:W0:Y:S03]  /*00c0*/  LDCU.64 UR4, c[0x0][0x358] ;  /* 0x00006b00ff0477ac */ /* 0x000e260008000a00 */
[----:B------:R-:W1:Y:S01]  /*00d0*/  I2F.RP R2, R9 ;  /* 0x0000000900027306 */ /* 0x000e620000209400 */
[----:B------:R-:W2:Y:S01]  /*00e0*/  LDCU.128 UR8, c[0x0][0x390] ;  /* 0x00007200ff0877ac */ /* 0x000ea20008000c00 */
[----:B------:R-:W3:Y:S06]  /*00f0*/  LDCU.64 UR6, c[0x0][0x380] ;  /* 0x00007000ff0677ac */ /* 0x000eec0008000a00 */
[----:B-1----:R-:W1:Y:S02]  /*0100*/  MUFU.RCP R2, R2 ;  /* 0x0000000200027308 */ /* 0x002e640000001000 */
[----:B-1----:R-:W-:-:S06]  /*0110*/  VIADD R6, R2, 0xffffffe ;  /* 0x0ffffffe02067836 */ /* 0x002fcc0000000000 */
[----:B------:R1:W4:Y:S02]  /*0120*/  F2I.FTZ.U32.TRUNC.NTZ R7, R6 ;  /* 0x0000000600077305 */ /* 0x000324000021f000 */
[----:B-1----:R-:W-:Y:S02]  /*0130*/  IMAD.MOV.U32 R6, RZ, RZ, RZ ;  /* 0x000000ffff067224 */ /* 0x002fe400078e00ff */
[----:B----4-:R-:W-:-:S04]  /*0140*/  IMAD.MOV R4, RZ, RZ, -R7 ;  /* 0x000000ffff047224 */ /* 0x010fc800078e0a07 */
[----:B------:R-:W-:Y:S01]  /*0150*/  IMAD R11, R4, R9, RZ ;  /* 0x00000009040b7224 */ /* 0x000fe200078e02ff */
[----:B------:R-:W-:-:S03]  /*0160*/  IABS R4, R5 ;  /* 0x0000000500047213 */ /* 0x000fc60000000000 */
[----:B------:R-:W-:-:S06]  /*0170*/  IMAD.HI.U32 R7, R7, R11, R6 ;  /* 0x0000000b07077227 */ /* 0x000fcc00078e0006 */
[----:B------:R-:W-:-:S04]  /*0180*/  IMAD.HI.U32 R2, R7, R4, RZ ;  /* 0x0000000407027227 */ /* 0x000fc800078e00ff */
[----:B------:R-:W-:-:S04]  /*0190*/  IMAD.MOV R7, RZ, RZ, -R2 ;  /* 0x000000ffff077224 */ /* 0x000fc800078e0a02 */
[C---:B------:R-:W-:Y:S02]  /*01a0*/  IMAD R4, R9.reuse, R7, R4 ;  /* 0x0000000709047224 */ /* 0x040fe400078e0204 */
[----:B------:R-:W1:Y:S03]  /*01b0*/  LDC.64 R6, c[0x0][0x388] ;  /* 0x0000e200ff067b82 */ /* 0x000e660000000a00 */
[----:B------:R-:W-:-:S13]  /*01c0*/  ISETP.GT.U32.AND P2, PT, R9, R4, PT ;  /* 0x000000040900720c */ /* 0x000fda0003f44070 */
[-C--:B------:R-:W-:Y:S01]  /*01d0*/  @!P2 IADD3 R4, PT, PT, R4, -R9.reuse, RZ ;  /* 0x800000090404a210 */ /* 0x080fe20007ffe0ff */
[----:B------:R-:W-:Y:S01]  /*01e0*/  @!P2 VIADD R2, R2, 0x1 ;  /* 0x000000010202a836 */ /* 0x000fe20000000000 */
[----:B------:R-:W-:Y:S02]  /*01f0*/  ISETP.NE.AND P2, PT, R0, RZ, PT ;  /* 0x000000ff0000720c */ /* 0x000fe40003f45270 */
[----:B------:R-:W-:Y:S02]  /*0200*/  ISETP.GE.U32.AND P0, PT, R4, R9, PT ;  /* 0x000000090400720c */ /* 0x000fe40003f06070 */
[----:B------:R-:W-:-:S04]  /*0210*/  LOP3.LUT R4, R5, R0, RZ, 0x3c, !PT ;  /* 0x0000000005047212 */ /* 0x000fc800078e3cff */
[----:B------:R-:W-:-:S07]  /*0220*/  ISETP.GE.AND P1, PT, R4, RZ, PT ;  /* 0x000000ff0400720c */ /* 0x000fce0003f26270 */
[----:B------:R-:W-:-:S06]  /*0230*/  @P0 VIADD R2, R2, 0x1 ;  /* 0x0000000102020836 */ /* 0x000fcc0000000000 */
[----:B------:R-:W-:Y:S01]  /*0240*/  @!P1 IMAD.MOV R2, RZ, RZ, -R2 ;  /* 0x000000ffff029224 */ /* 0x000fe200078e0a02 */
[----:B------:R-:W-:-:S05]  /*0250*/  @!P2 LOP3.LUT R2, RZ, R0, RZ, 0x33, !PT ;  /* 0x00000000ff02a212 */ /* 0x000fca00078e33ff */
[----:B-1----:R-:W-:-:S06]  /*0260*/  IMAD.WIDE R6, R2, 0x4, R6 ;  /* 0x0000000402067825 */ /* 0x002fcc00078e0206 */
[----:B0-----:R0:W4:Y:S01]  /*0270*/  LDG.E R7, desc[UR4][R6.64] ;  /* 0x0000000406077981 */ /* 0x001122000c1e1900 */
[----:B------:R-:W-:Y:S02]  /*0280*/  IABS R11, R3 ;  /* 0x00000003000b7213 */ /* 0x000fe40000000000 */
[----:B------:R-:W-:Y:S02]  /*0290*/  ISETP.GE.AND P2, PT, R2, RZ, PT ;  /* 0x000000ff0200720c */ /* 0x000fe40003f46270 */
[----:B------:R-:W1:Y:S01]  /*02a0*/  I2F.RP R4, R11 ;  /* 0x0000000b00047306 */ /* 0x000e620000209400 */
[----:B0-----:R-:W-:-:S07]  /*02b0*/  IABS R6, R2 ;  /* 0x0000000200067213 */ /* 0x001fce0000000000 */
[----:B-1----:R-:W0:Y:S02]  /*02c0*/  MUFU.RCP R4, R4 ;  /* 0x0000000400047308 */ /* 0x002e240000001000 */
[----:B0-----:R-:W-:-:S06]  /*02d0*/  IADD3 R8, PT, PT, R4, 0xffffffe, RZ ;  /* 0x0ffffffe04087810 */ /* 0x001fcc0007ffe0ff */
[----:B------:R0:W1:Y:S02]  /*02e0*/  F2I.FTZ.U32.TRUNC.NTZ R9, R8 ;  /* 0x0000000800097305 */ /* 0x000064000021f000 */
[----:B0-----:R-:W-:Y:S02]  /*02f0*/  IMAD.MOV.U32 R8, RZ, RZ, RZ ;  /* 0x000000ffff087224 */ /* 0x001fe400078e00ff */
[----:B-1----:R-:W-:-:S04]  /*0300*/  IMAD.MOV R10, RZ, RZ, -R9 ;  /* 0x000000ffff0a7224 */ /* 0x002fc800078e0a09 */
[----:B------:R-:W-:-:S04]  /*0310*/  IMAD R13, R10, R11, RZ ;  /* 0x0000000b0a0d7224 */ /* 0x000fc800078e02ff */
[----:B------:R-:W-:-:S06]  /*0320*/  IMAD.HI.U32 R9, R9, R13, R8 ;  /* 0x0000000d09097227 */ /* 0x000fcc00078e0008 */
[----:B------:R-:W-:-:S04]  /*0330*/  IMAD.HI.U32 R9, R9, R6, RZ ;  /* 0x0000000609097227 */ /* 0x000fc800078e00ff */
[----:B------:R-:W-:-:S04]  /*0340*/  IMAD.MOV R9, RZ, RZ, -R9 ;  /* 0x000000ffff097224 */ /* 0x000fc800078e0a09 */
[----:B------:R-:W-:-:S05]  /*0350*/  IMAD R4, R11, R9, R6 ;  /* 0x000000090b047224 */ /* 0x000fca00078e0206 */
[----:B------:R-:W-:-:S13]  /*0360*/  ISETP.GT.U32.AND P0, PT, R11, R4, PT ;  /* 0x000000040b00720c */ /* 0x000fda0003f04070 */
[----:B------:R-:W-:Y:S02]  /*0370*/  @!P0 IADD3 R4, PT, PT, R4, -R11, RZ ;  /* 0x8000000b04048210 */ /* 0x000fe40007ffe0ff */
[----:B------:R-:W-:Y:S02]  /*0380*/  ISETP.NE.AND P0, PT, R3, RZ, PT ;  /* 0x000000ff0300720c */ /* 0x000fe40003f05270 */
[----:B------:R-:W-:-:S13]  /*0390*/  ISETP.GT.U32.AND P1, PT, R11, R4, PT ;  /* 0x000000040b00720c */ /* 0x000fda0003f24070 */
[----:B------:R-:W-:-:S04]  /*03a0*/  @!P1 IMAD.IADD R4, R4, 0x1, -R11 ;  /* 0x0000000104049824 */ /* 0x000fc800078e0a0b */
[----:B------:R-:W-:Y:S01]  /*03b0*/  IMAD.MOV.U32 R9, RZ, RZ, R4 ;  /* 0x000000ffff097224 */ /* 0x000fe200078e0004 */
[----:B------:R-:W-:-:S03]  /*03c0*/  IADD3 R4, PT, PT, -R2, RZ, RZ ;  /* 0x000000ff02047210 */ /* 0x000fc60007ffe1ff */
[----:B------:R-:W-:Y:S01]  /*03d0*/  @!P2 IMAD.MOV R9, RZ, RZ, -R9 ;  /* 0x000000ffff09a224 */ /* 0x000fe200078e0a09 */
[----:B------:R-:W-:Y:S01]  /*03e0*/  @!P0 LOP3.LUT R9, RZ, R3, RZ, 0x33, !PT ;  /* 0x00000003ff098212 */ /* 0x000fe200078e33ff */
[----:B------:R-:W-:-:S04]  /*03f0*/  IMAD R5, R0, R4, R5 ;  /* 0x0000000400057224 */ /* 0x000fc800078e0205 */
[----:B------:R-:W-:Y:S01]  /*0400*/  IMAD R6, R9, R0, RZ ;  /* 0x0000000009067224 */ /* 0x000fe200078e02ff */
[----:B------:R-:W-:-:S04]  /*0410*/  SHF.R.S32.HI R3, RZ, 0x1f, R5 ;  /* 0x0000001fff037819 */ /* 0x000fc80000011405 */
[----:B------:R-:W-:Y:S01]  /*0420*/  IADD3 R10, P1, PT, R5, R6, RZ ;  /* 0x00000006050a7210 */ /* 0x000fe20007f3e0ff */
[----:B----4-:R-:W-:-:S05]  /*0430*/  IMAD R8, R7, R0, RZ ;  /* 0x0000000007087224 */ /* 0x010fca00078e02ff */
[----:B------:R-:W-:-:S04]  /*0440*/  IADD3 R7, P2, PT, R5, R8, RZ ;  /* 0x0000000805077210 */ /* 0x000fc80007f5e0ff */
[-C--:B------:R-:W-:Y:S02]  /*0450*/  LEA.HI.X.SX32 R8, R8, R3.reuse, 0x1, P2 ;  /* 0x0000000308087211 */ /* 0x080fe400010f0eff */
[C---:B--2---:R-:W-:Y:S02]  /*0460*/  LEA R4, P0, R7.reuse, UR8, 0x2 ;  /* 0x0000000807047c11 */ /* 0x044fe4000f8010ff */
[----:B------:R-:W-:Y:S02]  /*0470*/  LEA.HI.X.SX32 R3, R6, R3, 0x1, P1 ;  /* 0x0000000306037211 */ /* 0x000fe400008f0eff */
[C---:B------:R-:W-:Y:S02]  /*0480*/  LEA R6, P1, R10.reuse, UR10, 0x2 ;  /* 0x0000000a0a067c11 */ /* 0x040fe4000f8210ff */
[----:B------:R-:W-:Y:S02]  /*0490*/  LEA.HI.X R5, R7, UR9, R8, 0x2, P0 ;  /* 0x0000000907057c11 */ /* 0x000fe400080f1408 */
[----:B------:R-:W-:-:S03]  /*04a0*/  LEA.HI.X R7, R10, UR11, R3, 0x2, P1 ;  /* 0x0000000b0a077c11 */ /* 0x000fc600088f1403 */
[----:B------:R-:W2:Y:S04]  /*04b0*/  LDG.E R4, desc[UR4][R4.64] ;  /* 0x0000000404047981 */ /* 0x000ea8000c1e1900 */
[----:B------:R-:W2:Y:S01]  /*04c0*/  LDG.E R7, desc[UR4][R6.64] ;  /* 0x0000000406077981 */ /* 0x000ea2000c1e1900 */
[----:B------:R-:W-:-:S04]  /*04d0*/  IMAD.IADD R9, R2, 0x1, -R9 ;  /* 0x0000000102097824 */ /* 0x000fc800078e0a09 */
[----:B------:R-:W-:-:S05]  /*04e0*/  IMAD R9, R9, R0, RZ ;  /* 0x0000000009097224 */ /* 0x000fca00078e02ff */
[----:B------:R-:W-:-:S04]  /*04f0*/  IADD3 R0, P0, PT, R9, R10, RZ ;  /* 0x0000000a09007210 */ /* 0x000fc80007f1e0ff */
[----:B------:R-:W-:Y:S02]  /*0500*/  LEA.HI.X.SX32 R9, R9, R3, 0x1, P0 ;  /* 0x0000000309097211 */ /* 0x000fe400000f0eff */
[----:B---3--:R-:W-:-:S04]  /*0510*/  LEA R2, P0, R0, UR6, 0x2 ;  /* 0x0000000600027c11 */ /* 0x008fc8000f8010ff */
[----:B------:R-:W-:Y:S01]  /*0520*/  LEA.HI.X R3, R0, UR7, R9, 0x2, P0 ;  /* 0x0000000700037c11 */ /* 0x000fe200080f1409 */
[----:B--2---:R-:W-:-:S05]  /*0530*/  FADD R9, R4, R7 ;  /* 0x0000000704097221 */ /* 0x004fca0000000000 */
[----:B------:R-:W-:Y:S01]  /*0540*/  STG.E desc[UR4][R2.64], R9 ;  /* 0x0000000902007986 */ /* 0x000fe2000c101904 */
[----:B------:R-:W-:Y:S05]  /*0550*/  EXIT ;  /* 0x000000000000794d */ /* 0x000fea0003800000 */
.L_x_51:
        /* <DEDUP_REMOVED lines=10> */
.L_x_155:


//--------------------- .text.attention_value_kernel --------------------------
	.section	.text.attention_value_kernel,"ax",@progbits
	.align	128
        .global         attention_value_kernel
        .type           attention_value_kernel,@function
        .size           attention_value_kernel,(.L_x_156 - attention_value_kernel)
        .other          attention_value_kernel,@"STO_CUDA_ENTRY STV_DEFAULT"
attention_value_kernel:
.text.attention_value_kernel:
        /* <DEDUP_REMOVED lines=11> */
[-C--:B------:R-:W-:Y:S01]  /*00b0*/  IABS R0, R4.reuse ;  /* 0x0000000400007213 */ /* 0x080fe20000000000 */
[----:B------:R-:W-:Y:S01]  /*00c0*/  IMAD.MOV.U32 R12, RZ, RZ, RZ ;  /* 0x000000ffff0c7224 */ /* 0x000fe200078e00ff */
[----:B------:R-:W-:Y:S01]  /*00d0*/  IABS R8, R5 ;  /* 0x0000000500087213 */ /* 0x000fe20000000000 */
[----:B------:R-:W-:Y:S01]  /*00e0*/  IMAD R2, R3, R4, RZ ;  /* 0x0000000403027224 */ /* 0x000fe200078e02ff */
[----:B------:R-:W0:Y:S01]  /*00f0*/  I2F.RP R6, R0 ;  /* 0x0000000000067306 */ /* 0x000e220000209400 */
[----:B------:R-:W-:Y:S01]  /*0100*/  IABS R10, R3 ;  /* 0x00000003000a7213 */ /* 0x000fe20000000000 */
[----:B------:R-:W1:Y:S01]  /*0110*/  LDC R15, c[0x0][0x3a0] ;  /* 0x0000e800ff0f7b82 */ /* 0x000e620000000800 */
[----:B------:R-:W2:Y:S01]  /*0120*/  LDCU.64 UR4, c[0x0][0x380] ;  /* 0x00007000ff0477ac */ /* 0x000ea20008000a00 */
[-C--:B------:R-:W-:Y:S02]  /*0130*/  IABS R11, R2.reuse ;  /* 0x00000002000b7213 */ /* 0x080fe40000000000 */
[----:B------:R-:W-:Y:S01]  /*0140*/  IABS R20, R2 ;  /* 0x0000000200147213 */ /* 0x000fe20000000000 */
[----:B------:R-:W3:Y:S01]  /*0150*/  LDCU.64 UR6, c[0x0][0x358] ;  /* 0x00006b00ff0677ac */ /* 0x000ee20008000a00 */
[----:B------:R-:W4:Y:S08]  /*0160*/  I2F.RP R14, R11 ;  /* 0x0000000b000e7306 */ /* 0x000f300000209400 */
[----:B0-----:R-:W0:Y:S08]  /*0170*/  MUFU.RCP R6, R6 ;  /* 0x0000000600067308 */ /* 0x001e300000001000 */
[----:B----4-:R-:W-:Y:S01]  /*0180*/  MUFU.RCP R14, R14 ;  /* 0x0000000e000e7308 */ /* 0x010fe20000001000 */
[----:B-1----:R-:W-:Y:S01]  /*0190*/  IABS R19, R15 ;  /* 0x0000000f00137213 */ /* 0x002fe20000000000 */
[----:B0-----:R-:W-:-:S06]  /*01a0*/  VIADD R7, R6, 0xffffffe ;  /* 0x0ffffffe06077836 */ /* 0x001fcc0000000000 */
[----:B------:R-:W0:Y:S02]  /*01b0*/  F2I.FTZ.U32.TRUNC.NTZ R13, R7 ;  /* 0x00000007000d7305 */ /* 0x000e24000021f000 */
[----:B0-----:R-:W-:-:S04]  /*01c0*/  IMAD.MOV R9, RZ, RZ, -R13 ;  /* 0x000000ffff097224 */ /* 0x001fc800078e0a0d */
[----:B------:R-:W-:-:S04]  /*01d0*/  IMAD R9, R9, R0, RZ ;  /* 0x0000000009097224 */ /* 0x000fc800078e02ff */
[----:B------:R-:W-:Y:S02]  /*01e0*/  IMAD.HI.U32 R12, R13, R9, R12 ;  /* 0x000000090d0c7227 */ /* 0x000fe400078e000c */
[----:B------:R-:W0:Y:S02]  /*01f0*/  I2F.RP R9, R10 ;  /* 0x0000000a00097306 */ /* 0x000e240000209400 */
[----:B------:R-:W-:Y:S01]  /*0200*/  IMAD.MOV.U32 R13, RZ, RZ, R8 ;  /* 0x000000ffff0d7224 */ /* 0x000fe200078e0008 */
[----:B------:R-:W-:-:S03]  /*0210*/  LOP3.LUT R8, R5, R4, RZ, 0x3c, !PT ;  /* 0x0000000405087212 */ /* 0x000fc600078e3cff */
[----:B------:R-:W-:Y:S01]  /*0220*/  IMAD.HI.U32 R6, R12, R13, RZ ;  /* 0x0000000d0c067227 */ /* 0x000fe200078e00ff */
[----:B------:R-:W-:-:S03]  /*0230*/  ISETP.GE.AND P2, PT, R8, RZ, PT ;  /* 0x000000ff0800720c */ /* 0x000fc60003f46270 */
[----:B------:R-:W-:Y:S01]  /*0240*/  VIADD R8, R14, 0xffffffe ;  /* 0x0ffffffe0e087836 */ /* 0x000fe20000000000 */
[----:B------:R-:W-:Y:S01]  /*0250*/  IADD3 R7, PT, PT, -R6, RZ, RZ ;  /* 0x000000ff06077210 */ /* 0x000fe20007ffe1ff */
[----:B------:R-:W-:Y:S01]  /*0260*/  IMAD.HI.U32 R12, R12, R19, RZ ;  /* 0x000000130c0c7227 */ /* 0x000fe200078e00ff */
[----:B------:R-:W-:Y:S01]  /*0270*/  LOP3.LUT R14, RZ, R4, RZ, 0x33, !PT ;  /* 0x00000004ff0e7212 */ /* 0x000fe200078e33ff */
[----:B0-----:R-:W0:Y:S02]  /*0280*/  MUFU.RCP R9, R9 ;  /* 0x0000000900097308 */ /* 0x001e240000001000 */
[----:B------:R-:W-:-:S05]  /*0290*/  IMAD R7, R0, R7, R13 ;  /* 0x0000000700077224 */ /* 0x000fca00078e020d */
[----:B------:R-:W-:Y:S01]  /*02a0*/  ISETP.GT.U32.AND P1, PT, R0, R7, PT ;  /* 0x000000070000720c */ /* 0x000fe20003f24070 */
[----:B0-----:R-:W-:-:S12]  /*02b0*/  VIADD R16, R9, 0xffffffe ;  /* 0x0ffffffe09107836 */ /* 0x001fd80000000000 */
[----:B------:R-:W-:Y:S01]  /*02c0*/  @!P1 IMAD.IADD R7, R7, 0x1, -R0 ;  /* 0x0000000107079824 */ /* 0x000fe200078e0a00 */
[----:B------:R-:W0:Y:S01]  /*02d0*/  F2I.FTZ.U32.TRUNC.NTZ R9, R8 ;  /* 0x0000000800097305 */ /* 0x000e22000021f000 */
[----:B------:R-:W-:-:S03]  /*02e0*/  @!P1 VIADD R6, R6, 0x1 ;  /* 0x0000000106069836 */ /* 0x000fc60000000000 */
[----:B------:R-:W-:-:S04]  /*02f0*/  ISETP.GE.U32.AND P0, PT, R7, R0, PT ;  /* 0x000000000700720c */ /* 0x000fc80003f06070 */
[----:B------:R-:W1:Y:S01]  /*0300*/  F2I.FTZ.U32.TRUNC.NTZ R7, R16 ;  /* 0x0000001000077305 */ /* 0x000e62000021f000 */
[----:B0-----:R-:W-:-:S08]  /*0310*/  IMAD.MOV R18, RZ, RZ, -R9 ;  /* 0x000000ffff127224 */ /* 0x001fd000078e0a09 */
[----:B------:R-:W-:Y:S02]  /*0320*/  @P0 IADD3 R6, PT, PT, R6, 0x1, RZ ;  /* 0x0000000106060810 */ /* 0x000fe40007ffe0ff */
[----:B------:R-:W-:-:S03]  /*0330*/  ISETP.NE.AND P0, PT, R4, RZ, PT ;  /* 0x000000ff0400720c */ /* 0x000fc60003f05270 */
[----:B------:R-:W-:Y:S02]  /*0340*/  @!P2 IMAD.MOV R6, RZ, RZ, -R6 ;  /* 0x000000ffff06a224 */ /* 0x000fe400078e0a06 */
[----:B-1----:R-:W-:-:S03]  /*0350*/  IMAD.MOV R17, RZ, RZ, -R7 ;  /* 0x000000ffff117224 */ /* 0x002fc600078e0a07 */
[----:B------:R-:W-:Y:S01]  /*0360*/  SEL R16, R14, R6, !P0 ;  /* 0x000000060e107207 */ /* 0x000fe20004000000 */
[----:B------:R-:W-:Y:S02]  /*0370*/  IMAD R17, R17, R10, RZ ;  /* 0x0000000a11117224 */ /* 0x000fe400078e02ff */
[----:B------:R-:W-:Y:S01]  /*0380*/  IMAD.MOV.U32 R6, RZ, RZ, RZ ;  /* 0x000000ffff067224 */ /* 0x000fe200078e00ff */
[----:B------:R-:W-:-:S03]  /*0390*/  IABS R8, R16 ;  /* 0x0000001000087213 */ /* 0x000fc60000000000 */
[----:B------:R-:W-:Y:S01]  /*03a0*/  IMAD.HI.U32 R6, R7, R17, R6 ;  /* 0x0000001107067227 */ /* 0x000fe200078e0006 */
[----:B------:R-:W-:-:S03]  /*03b0*/  MOV R7, R8 ;  /* 0x0000000800077202 */ /* 0x000fc60000000f00 */
[----:B------:R-:W-:Y:S02]  /*03c0*/  IMAD R17, R18, R11, RZ ;  /* 0x0000000b12117224 */ /* 0x000fe400078e02ff */
[----:B------:R-:W-:Y:S02]  /*03d0*/  IMAD.MOV.U32 R8, RZ, RZ, RZ ;  /* 0x000000ffff087224 */ /* 0x000fe400078e00ff */
[----:B------:R-:W-:-:S04]  /*03e0*/  IMAD.HI.U32 R6, R6, R7, RZ ;  /* 0x0000000706067227 */ /* 0x000fc800078e00ff */
[----:B------:R-:W-:-:S04]  /*03f0*/  IMAD.HI.U32 R8, R9, R17, R8 ;  /* 0x0000001109087227 */ /* 0x000fc800078e0008 */
[----:B------:R-:W-:Y:S02]  /*0400*/  IMAD.MOV R6, RZ, RZ, -R6 ;  /* 0x000000ffff067224 */ /* 0x000fe400078e0a06 */
[----:B------:R-:W-:Y:S02]  /*0410*/  IMAD.MOV R9, RZ, RZ, -R20 ;  /* 0x000000ffff097224 */ /* 0x000fe400078e0a14 */
[----:B------:R-:W-:-:S04]  /*0420*/  IMAD.HI.U32 R18, R8, R13, RZ ;  /* 0x0000000d08127227 */ /* 0x000fc800078e00ff */
[----:B------:R-:W-:Y:S02]  /*0430*/  IMAD R7, R10, R6, R7 ;  /* 0x000000060a077224 */ /* 0x000fe400078e0207 */
[----:B------:R-:W-:Y:S02]  /*0440*/  IMAD R6, R18, R9, R13 ;  /* 0x0000000912067224 */ /* 0x000fe400078e020d */
[----:B------:R-:W-:Y:S01]  /*0450*/  IMAD.MOV R8, RZ, RZ, -R12 ;  /* 0x000000ffff087224 */ /* 0x000fe200078e0a0c */
[----:B------:R-:W-:Y:S02]  /*0460*/  ISETP.GT.U32.AND P2, PT, R10, R7, PT ;  /* 0x000000070a00720c */ /* 0x000fe40003f44070 */
[----:B------:R-:W-:Y:S01]  /*0470*/  ISETP.GT.U32.AND P5, PT, R11, R6, PT ;  /* 0x000000060b00720c */ /* 0x000fe20003fa4070 */
[----:B------:R-:W-:-:S05]  /*0480*/  IMAD R9, R0, R8, R19 ;  /* 0x0000000800097224 */ /* 0x000fca00078e0213 */
[----:B------:R-:W-:-:S05]  /*0490*/  ISETP.GT.U32.AND P1, PT, R0, R9, PT ;  /* 0x000000090000720c */ /* 0x000fca0003f24070 */
[----:B------:R-:W-:Y:S02]  /*04a0*/  @!P2 IADD3 R7, PT, PT, R7, -R10, RZ ;  /* 0x8000000a0707a210 */ /* 0x000fe40007ffe0ff */
[----:B------:R-:W-:Y:S02]  /*04b0*/  @!P5 IMAD.IADD R6, R6, 0x1, -R11 ;  /* 0x000000010606d824 */ /* 0x000fe400078e0a0b */
[----:B------:R-:W-:Y:S01]  /*04c0*/  ISETP.GT.U32.AND P6, PT, R10, R7, PT ;  /* 0x000000070a00720c */ /* 0x000fe20003fc4070 */
[----:B------:R-:W-:Y:S02]  /*04d0*/  @!P5 VIADD R18, R18, 0x1 ;  /* 0x000000011212d836 */ /* 0x000fe40000000000 */
[----:B------:R-:W-:Y:S01]  /*04e0*/  ISETP.GE.U32.AND P2, PT, R6, R11, PT ;  /* 0x0000000b0600720c */ /* 0x000fe20003f46070 */
[----:B------:R-:W-:Y:S01]  /*04f0*/  @!P1 IMAD.IADD R9, R9, 0x1, -R0 ;  /* 0x0000000109099824 */ /* 0x000fe200078e0a00 */
[----:B------:R-:W-:Y:S01]  /*0500*/  LOP3.LUT R6, R5, R2, RZ, 0x3c, !PT ;  /* 0x0000000205067212 */ /* 0x000fe200078e3cff */
[----:B------:R-:W-:Y:S01]  /*0510*/  @!P1 VIADD R12, R12, 0x1 ;  /* 0x000000010c0c9836 */ /* 0x000fe20000000000 */
[----:B------:R-:W-:-:S02]  /*0520*/  ISETP.NE.AND P1, PT, R3, RZ, PT ;  /* 0x000000ff0300720c */ /* 0x000fc40003f25270 */
[----:B------:R-:W-:Y:S02]  /*0530*/  ISETP.GE.U32.AND P3, PT, R9, R0, PT ;  /* 0x000000000900720c */ /* 0x000fe40003f66070 */
[----:B------:R-:W-:Y:S02]  /*0540*/  LOP3.LUT R0, R15, R4, RZ, 0x3c, !PT ;  /* 0x000000040f007212 */ /* 0x000fe400078e3cff */
[----:B------:R-:W-:Y:S02]  /*0550*/  ISETP.GE.AND P4, PT, R6, RZ, PT ;  /* 0x000000ff0600720c */ /* 0x000fe40003f86270 */
[----:B------:R-:W-:Y:S01]  /*0560*/  @!P6 IADD3 R7, PT, PT, R7, -R10, RZ ;  /* 0x8000000a0707e210 */ /* 0x000fe20007ffe0ff */
[----:B------:R-:W-:Y:S01]  /*0570*/  @P2 VIADD R18, R18, 0x1 ;  /* 0x0000000112122836 */ /* 0x000fe20000000000 */
[----:B------:R-:W-:Y:S02]  /*0580*/  ISETP.GE.AND P5, PT, R0, RZ, PT ;  /* 0x000000ff0000720c */ /* 0x000fe40003fa6270 */
[----:B------:R-:W-:Y:S01]  /*0590*/  ISETP.NE.AND P6, PT, R2, RZ, PT ;  /* 0x000000ff0200720c */ /* 0x000fe20003fc5270 */
[----:B------:R-:W-:Y:S01]  /*05a0*/  IMAD.MOV.U32 R0, RZ, RZ, R7 ;  /* 0x000000ffff007224 */ /* 0x000fe200078e0007 */
[----:B------:R-:W-:Y:S01]  /*05b0*/  ISETP.GE.AND P2, PT, R16, RZ, PT ;  /* 0x000000ff1000720c */ /* 0x000fe20003f46270 */
[----:B------:R-:W-:-:S02]  /*05c0*/  @P3 VIADD R12, R12, 0x1 ;  /* 0x000000010c0c3836 */ /* 0x000fc40000000000 */
[----:B------:R-:W-:Y:S02]  /*05d0*/  IMAD.MOV R16, RZ, RZ, -R16 ;  /* 0x000000ffff107224 */ /* 0x000fe400078e0a10 */
[----:B------:R-:W-:Y:S02]  /*05e0*/  @!P4 IADD3 R18, PT, PT, -R18, RZ, RZ ;  /* 0x000000ff1212c210 */ /* 0x000fe40007ffe1ff */
[----:B------:R-:W-:Y:S02]  /*05f0*/  IMAD R16, R4, R16, R5 ;  /* 0x0000001004107224 */ /* 0x000fe400078e0205 */
[----:B------:R-:W-:Y:S02]  /*0600*/  @!P5 IMAD.MOV R12, RZ, RZ, -R12 ;  /* 0x000000ffff0cd224 */ /* 0x000fe400078e0a0c */
[----:B------:R-:W-:Y:S02]  /*0610*/  @!P6 LOP3.LUT R18, RZ, R2, RZ, 0x33, !PT ;  /* 0x00000002ff12e212 */ /* 0x000fe400078e33ff */
[----:B------:R-:W-:-:S02]  /*0620*/  @!P2 IADD3 R0, PT, PT, -R0, RZ, RZ ;  /* 0x000000ff0000a210 */ /* 0x000fc40007ffe1ff */
[----:B------:R-:W-:Y:S01]  /*0630*/  SEL R2, R14, R12, !P0 ;  /* 0x0000000c0e027207 */ /* 0x000fe20004000000 */
[-C--:B------:R-:W-:Y:S01]  /*0640*/  IMAD R8, R18, R3.reuse, RZ ;  /* 0x0000000312087224 */ /* 0x080fe200078e02ff */
[-C--:B------:R-:W-:Y:S01]  /*0650*/  @!P1 LOP3.LUT R0, RZ, R3.reuse, RZ, 0x33, !PT ;  /* 0x00000003ff009212 */ /* 0x080fe200078e33ff */
[----:B------:R-:W-:Y:S02]  /*0660*/  IMAD R3, R3, R3, RZ ;  /* 0x0000000303037224 */ /* 0x000fe400078e02ff */
[-C--:B------:R-:W-:Y:S02]  /*0670*/  IMAD R5, R8, R15.reuse, RZ ;  /* 0x0000000f08057224 */ /* 0x080fe400078e02ff */
[----:B------:R-:W-:Y:S02]  /*0680*/  IMAD R6, R16, R2, RZ ;  /* 0x0000000210067224 */ /* 0x000fe400078e02ff */
[----:B------:R-:W-:Y:S01]  /*0690*/  IMAD R15, R0, R15, RZ ;  /* 0x0000000f000f7224 */ /* 0x000fe200078e02ff */
[----:B------:R-:W-:Y:S01]  /*06a0*/  SHF.R.S32.HI R10, RZ, 0x1f, R5 ;  /* 0x0000001fff0a7819 */ /* 0x000fe20000011405 */
[----:B------:R-:W-:Y:S01]  /*06b0*/  IMAD R7, R3, R4, RZ ;  /* 0x0000000403077224 */ /* 0x000fe200078e02ff */
[----:B------:R-:W-:-:S02]  /*06c0*/  SHF.R.S32.HI R9, RZ, 0x1f, R6 ;  /* 0x0000001fff097819 */ /* 0x000fc40000011406 */
[--C-:B------:R-:W-:Y:S01]  /*06d0*/  IADD3 R11, P0, P1, R6, R5, R15.reuse ;  /* 0x00000005060b7210 */ /* 0x100fe2000791e00f */
[----:B------:R-:W-:Y:S01]  /*06e0*/  IMAD R18, R18, R7, RZ ;  /* 0x0000000712127224 */ /* 0x000fe200078e02ff */
[----:B------:R-:W-:-:S03]  /*06f0*/  SHF.R.S32.HI R15, RZ, 0x1f, R15 ;  /* 0x0000001fff0f7819 */ /* 0x000fc6000001140f */
[----:B------:R-:W-:Y:S01]  /*0700*/  IMAD.SHL.U32 R5, R11, 0x4, RZ ;  /* 0x000000040b057824 */ /* 0x000fe200078e00ff */
[----:B------:R-:W-:Y:S02]  /*0710*/  IADD3.X R10, PT, PT, R9, R10, R15, P0, P1 ;  /* 0x0000000a090a7210 */ /* 0x000fe400007e240f */
[----:B------:R-:W-:Y:S02]  /*0720*/  ISETP.GE.AND P0, PT, R2, 0x1, PT ;  /* 0x000000010200780c */ /* 0x000fe40003f06270 */
[----:B------:R-:W-:Y:S01]  /*0730*/  SHF.L.U64.HI R10, R11, 0x2, R10 ;  /* 0x000000020b0a7819 */ /* 0x000fe2000001020a */
[----:B------:R-:W-:Y:S01]  /*0740*/  IMAD R11, R16, R3, RZ ;  /* 0x00000003100b7224 */ /* 0x000fe200078e02ff */
[----:B--2---:R-:W-:Y:S02]  /*0750*/  IADD3 R12, P1, PT, R5, UR4, RZ ;  /* 0x00000004050c7c10 */ /* 0x004fe4000ff3e0ff */
[----:B------:R-:W-:Y:S02]  /*0760*/  SHF.R.S32.HI R4, RZ, 0x1f, R18 ;  /* 0x0000001fff047819 */ /* 0x000fe40000011412 */
[----:B------:R-:W-:-:S05]  /*0770*/  IADD3.X R13, PT, PT, R10, UR5, RZ, P1, !PT ;  /* 0x000000050a0d7c10 */ /* 0x000fca0008ffe4ff */
[----:B---3--:R-:W-:Y:S05]  /*0780*/  @!P0 BRA `(.L_x_52) ;  /* 0x0000000000f08947 */ /* 0x008fea0003800000 */
[C---:B------:R-:W-:Y:S01]  /*0790*/  ISETP.GE.U32.AND P0, PT, R2.reuse, 0x10, PT ;  /* 0x000000100200780c */ /* 0x040fe20003f06070 */
[----:B------:R-:W-:Y:S01]  /*07a0*/  IMAD.MOV.U32 R3, RZ, RZ, RZ ;  /* 0x000000ffff037224 */ /* 0x000fe200078e00ff */
[----:B------:R-:W-:-:S04]  /*07b0*/  LOP3.LUT R16, R2, 0xf, RZ, 0xc0, !PT ;  /* 0x0000000f02107812 */ /* 0x000fc800078ec0ff */
[----:B------:R-:W-:-:S07]  /*07c0*/  ISETP.NE.AND P1, PT, R16, RZ, PT ;  /* 0x000000ff1000720c */ /* 0x000fce0003f25270 */
[----:B------:R-:W-:Y:S06]  /*07d0*/  @!P0 BRA `(.L_x_53) ;  /* 0x0000000000588947 */ /* 0x000fec0003800000 */
[----:B------:R-:W-:Y:S01]  /*07e0*/  LOP3.LUT R3, R2, 0x7ffffff0, RZ, 0xc0, !PT ;  /* 0x7ffffff002037812 */ /* 0x000fe200078ec0ff */
[----:B------:R-:W-:-:S07]  /*07f0*/  IMAD.MOV.U32 R7, RZ, RZ, RZ ;  /* 0x000000ffff077224 */ /* 0x000fce00078e00ff */
.L_x_54:
[C---:B0-----:R-:W-:Y:S01]  /*0800*/  IMAD.WIDE.U32 R14, R7.reuse, 0x4, R12 ;  /* 0x00000004070e7825 */ /* 0x041fe200078e000c */
[----:B------:R-:W-:-:S04]  /*0810*/  IADD3 R7, PT, PT, R7, 0x10, RZ ;  /* 0x0000001007077810 */ /* 0x000fc80007ffe0ff */
[----:B------:R0:W-:Y:S01]  /*0820*/  STG.E desc[UR6][R14.64], RZ ;  /* 0x000000ff0e007986 */ /* 0x0001e2000c101906 */
[----:B------:R-:W-:-:S03]  /*0830*/  ISETP.NE.AND P0, PT, R7, R3, PT ;  /* 0x000000030700720c */ /* 0x000fc60003f05270 */
[----:B------:R0:W-:Y:S04]  /*0840*/  STG.E desc[UR6][R14.64+0x4], RZ ;  /* 0x000004ff0e007986 */ /* 0x0001e8000c101906 */
        /* <DEDUP_REMOVED lines=13> */
[----:B------:R0:W-:Y:S01]  /*0920*/  STG.E desc[UR6][R14.64+0x3c], RZ ;  /* 0x00003cff0e007986 */ /* 0x0001e2000c101906 */
[----:B------:R-:W-:Y:S05]  /*0930*/  @P0 BRA `(.L_x_54) ;  /* 0xfffffffc00b00947 */ /* 0x000fea000383ffff */
.L_x_53:
[----:B------:R-:W-:Y:S05]  /*0940*/  @!P1 BRA `(.L_x_52) ;  /* 0x0000000000809947 */ /* 0x000fea0003800000 */
[----:B------:R-:W-:Y:S02]  /*0950*/  ISETP.GE.U32.AND P0, PT, R16, 0x8, PT ;  /* 0x000000081000780c */ /* 0x000fe40003f06070 */
[----:B------:R-:W-:-:S04]  /*0960*/  LOP3.LUT R7, R2, 0x7, RZ, 0xc0, !PT ;  /* 0x0000000702077812 */ /* 0x000fc800078ec0ff */
[----:B------:R-:W-:-:S07]  /*0970*/  ISETP.NE.AND P1, PT, R7, RZ, PT ;  /* 0x000000ff0700720c */ /* 0x000fce0003f25270 */
[----:B------:R-:W-:Y:S06]  /*0980*/  @!P0 BRA `(.L_x_55) ;  /* 0x0000000000288947 */ /* 0x000fec0003800000 */
[----:B0-----:R-:W-:-:S04]  /*0990*/  IMAD.WIDE.U32 R14, R3, 0x4, R12 ;  /* 0x00000004030e7825 */ /* 0x001fc800078e000c */
[----:B------:R-:W-:Y:S01]  /*09a0*/  VIADD R3, R3, 0x8 ;  /* 0x0000000803037836 */ /* 0x000fe20000000000 */
[----:B------:R1:W-:Y:S04]  /*09b0*/  STG.E desc[UR6][R14.64], RZ ;  /* 0x000000ff0e007986 */ /* 0x0003e8000c101906 */
[----:B------:R1:W-:Y:S04]  /*09c0*/  STG.E desc[UR6][R14.64+0x4], RZ ;  /* 0x000004ff0e007986 */ /* 0x0003e8000c101906 */
[----:B------:R1:W-:Y:S04]  /*09d0*/  STG.E desc[UR6][R14.64+0x8], RZ ;  /* 0x000008ff0e007986 */ /* 0x0003e8000c101906 */
[----:B------:R1:W-:Y:S04]  /*09e0*/  STG.E desc[UR6][R14.64+0xc], RZ ;  /* 0x00000cff0e007986 */ /* 0x0003e8000c101906 */
[----:B------:R1:W-:Y:S04]  /*09f0*/  STG.E desc[UR6][R14.64+0x10], RZ ;  /* 0x000010ff0e007986 */ /* 0x0003e8000c101906 */
[----:B------:R1:W-:Y:S04]  /*0a00*/  STG.E desc[UR6][R14.64+0x14], RZ ;  /* 0x000014ff0e007986 */ /* 0x0003e8000c101906 */
[----:B------:R1:W-:Y:S04]  /*0a10*/  STG.E desc[UR6][R14.64+0x18], RZ ;  /* 0x000018ff0e007986 */ /* 0x0003e8000c101906 */
[----:B------:R1:W-:Y:S02]  /*0a20*/  STG.E desc[UR6][R14.64+0x1c], RZ ;  /* 0x00001cff0e007986 */ /* 0x0003e4000c101906 */
.L_x_55:
[----:B------:R-:W-:Y:S05]  /*0a30*/  @!P1 BRA `(.L_x_52) ;  /* 0x0000000000449947 */ /* 0x000fea0003800000 */
[----:B------:R-:W-:Y:S02]  /*0a40*/  ISETP.GE.U32.AND P0, PT, R7, 0x4, PT ;  /* 0x000000040700780c */ /* 0x000fe40003f06070 */
[----:B------:R-:W-:-:S04]  /*0a50*/  LOP3.LUT R7, R2, 0x3, RZ, 0xc0, !PT ;  /* 0x0000000302077812 */ /* 0x000fc800078ec0ff */
[----:B------:R-:W-:-:S07]  /*0a60*/  ISETP.NE.AND P1, PT, R7, RZ, PT ;  /* 0x000000ff0700720c */ /* 0x000fce0003f25270 */
[----:B01----:R-:W-:-:S04]  /*0a70*/  @P0 IMAD.WIDE.U32 R14, R3, 0x4, R12 ;  /* 0x00000004030e0825 */ /* 0x003fc800078e000c */
[----:B------:R-:W-:Y:S01]  /*0a80*/  @P0 VIADD R3, R3, 0x4 ;  /* 0x0000000403030836 */ /* 0x000fe20000000000 */
[----:B------:R2:W-:Y:S04]  /*0a90*/  @P0 STG.E desc[UR6][R14.64], RZ ;  /* 0x000000ff0e000986 */ /* 0x0005e8000c101906 */
[----:B------:R2:W-:Y:S04]  /*0aa0*/  @P0 STG.E desc[UR6][R14.64+0x4], RZ ;  /* 0x000004ff0e000986 */ /* 0x0005e8000c101906 */
[----:B------:R2:W-:Y:S04]  /*0ab0*/  @P0 STG.E desc[UR6][R14.64+0x8], RZ ;  /* 0x000008ff0e000986 */ /* 0x0005e8000c101906 */
[----:B------:R2:W-:Y:S01]  /*0ac0*/  @P0 STG.E desc[UR6][R14.64+0xc], RZ ;  /* 0x00000cff0e000986 */ /* 0x0005e2000c101906 */
[----:B------:R-:W-:Y:S05]  /*0ad0*/  @!P1 BRA `(.L_x_52) ;  /* 0x00000000001c9947 */ /* 0x000fea0003800000 */
[----:B------:R-:W-:-:S05]  /*0ae0*/  UMOV UR4, URZ ;  /* 0x000000ff00047c82 */ /* 0x000fca0008000000 */
.L_x_56:
[----:B--2---:R-:W-:Y:S01]  /*0af0*/  IMAD.WIDE.U32 R14, R3, 0x4, R12 ;  /* 0x00000004030e7825 */ /* 0x004fe200078e000c */
[----:B------:R-:W-:-:S03]  /*0b00*/  UIADD3 UR4, UPT, UPT, UR4, 0x1, URZ ;  /* 0x0000000104047890 */ /* 0x000fc6000fffe0ff */
[----:B------:R-:W-:Y:S01]  /*0b10*/  VIADD R3, R3, 0x1 ;  /* 0x0000000103037836 */ /* 0x000fe20000000000 */
[----:B------:R3:W-:Y:S02]  /*0b20*/  STG.E desc[UR6][R14.64], RZ ;  /* 0x000000ff0e007986 */ /* 0x0007e4000c101906 */
[----:B------:R-:W-:-:S13]  /*0b30*/  ISETP.NE.AND P0, PT, R7, UR4, PT ;  /* 0x0000000407007c0c */ /* 0x000fda000bf05270 */
[----:B---3--:R-:W-:Y:S05]  /*0b40*/  @P0 BRA `(.L_x_56) ;  /* 0xfffffffc00e80947 */ /* 0x008fea000383ffff */
.L_x_52:
[----:B------:R-:W-:-:S13]  /*0b50*/  ISETP.GE.AND P0, PT, R0, RZ, PT ;  /* 0x000000ff0000720c */ /* 0x000fda0003f06270 */
[----:B------:R-:W-:Y:S05]  /*0b60*/  @!P0 EXIT ;  /* 0x000000000000894d */ /* 0x000fea0003800000 */
[----:B------:R-:W3:Y:S01]  /*0b70*/  LDCU UR4, c[0x0][0x39c] ;  /* 0x00007380ff0477ac */ /* 0x000ee20008000800 */
[----:B------:R-:W-:Y:S01]  /*0b80*/  ISETP.GE.AND P0, PT, R2, 0x1, PT ;  /* 0x000000010200780c */ /* 0x000fe20003f06270 */
[----:B---3--:R-:W-:-:S12]  /*0b90*/  IMAD R7, R0, UR4, RZ ;  /* 0x0000000400077c24 */ /* 0x008fd8000f8e02ff */
[----:B------:R-:W-:Y:S05]  /*0ba0*/  @!P0 EXIT ;  /* 0x000000000000894d */ /* 0x000fea0003800000 */
[----:B------:R-:W3:Y:S01]  /*0bb0*/  LDCU UR4, c[0x0][0x3a0] ;  /* 0x00007400ff0477ac */ /* 0x000ee20008000800 */
[--C-:B------:R-:W-:Y:S02]  /*0bc0*/  IADD3 R3, P0, P1, R18, R7, R11.reuse ;  /* 0x0000000712037210 */ /* 0x100fe4000791e00b */
[----:B------:R-:W-:Y:S01]  /*0bd0*/  SHF.R.S32.HI R11, RZ, 0x1f, R11 ;  /* 0x0000001fff0b7819 */ /* 0x000fe2000001140b */
[----:B------:R-:W4:Y:S01]  /*0be0*/  LDCU.64 UR10, c[0x0][0x380] ;  /* 0x00007000ff0a77ac */ /* 0x000f220008000a00 */
[----:B------:R-:W-:Y:S02]  /*0bf0*/  SHF.R.S32.HI R7, RZ, 0x1f, R7 ;  /* 0x0000001fff077819 */ /* 0x000fe40000011407 */
[----:B------:R-:W-:Y:S02]  /*0c00*/  LOP3.LUT R18, R2, 0x7, RZ, 0xc0, !PT ;  /* 0x0000000702127812 */ /* 0x000fe400078ec0ff */
[----:B------:R-:W-:Y:S02]  /*0c10*/  IADD3.X R4, PT, PT, R4, R7, R11, P0, P1 ;  /* 0x0000000704047210 */ /* 0x000fe400007e240b */
[----:B------:R-:W-:-:S02]  /*0c20*/  LOP3.LUT R11, R2, 0xf, RZ, 0xc0, !PT ;  /* 0x0000000f020b7812 */ /* 0x000fc400078ec0ff */
[----:B------:R-:W-:Y:S01]  /*0c30*/  LOP3.LUT R19, R2, 0x3, RZ, 0xc0, !PT ;  /* 0x0000000302137812 */ /* 0x000fe200078ec0ff */
[----:B---3--:R-:W-:Y:S02]  /*0c40*/  UIMAD UR8, UR4, 0x3, URZ ;  /* 0x00000003040878a4 */ /* 0x008fe4000f8e02ff */
[----:B------:R-:W-:Y:S01]  /*0c50*/  USHF.L.U32 UR4, UR4, 0x1, URZ ;  /* 0x0000000104047899 */ /* 0x000fe200080006ff */
[----:B----4-:R-:W-:-:S03]  /*0c60*/  IADD3 R7, P5, PT, R5, UR10, RZ ;  /* 0x0000000a05077c10 */ /* 0x010fc6000ffbe0ff */
[----:B012---:R-:W-:Y:S01]  /*0c70*/  IMAD R15, R8, UR8, RZ ;  /* 0x00000008080f7c24 */ /* 0x007fe2000f8e02ff */
[----:B------:R-:W-:Y:S01]  /*0c80*/  USHF.R.S32.HI UR5, URZ, 0x1f, UR4 ;  /* 0x0000001fff057899 */ /* 0x000fe20008011404 */
[----:B------:R-:W-:-:S03]  /*0c90*/  IADD3 R7, P2, PT, R7, 0x20, RZ ;  /* 0x0000002007077810 */ /* 0x000fc60007f5e0ff */
[--C-:B------:R-:W-:Y:S02]  /*0ca0*/  SHF.R.S32.HI R14, RZ, 0x1f, R15.reuse ;  /* 0x0000001fff0e7819 */ /* 0x100fe4000001140f */
[----:B------:R-:W-:Y:S02]  /*0cb0*/  IADD3 R5, P0, P1, R15, UR4, R6 ;  /* 0x000000040f057c10 */ /* 0x000fe4000f91e006 */
[----:B------:R-:W-:Y:S01]  /*0cc0*/  IADD3 R6, P3, P4, R6, UR4, R15 ;  /* 0x0000000406067c10 */ /* 0x000fe2000fc7e00f */
[----:B------:R-:W-:Y:S01]  /*0cd0*/  UMOV UR4, URZ ;  /* 0x000000ff00047c82 */ /* 0x000fe20008000000 */
[----:B------:R-:W-:Y:S02]  /*0ce0*/  IADD3.X R8, PT, PT, R14, UR5, R9, P0, P1 ;  /* 0x000000050e087c10 */ /* 0x000fe400087e2409 */
[----:B------:R-:W-:Y:S02]  /*0cf0*/  IADD3.X R9, PT, PT, R9, UR5, R14, P3, P4 ;  /* 0x0000000509097c10 */ /* 0x000fe40009fe840e */
[----:B------:R-:W-:-:S07]  /*0d00*/  IADD3.X R10, PT, PT, RZ, UR11, R10, P2, P5 ;  /* 0x0000000bff0a7c10 */ /* 0x000fce00097ea40a */
.L_x_62:
[----:B0-----:R-:W0:Y:S01]  /*0d10*/  LDCU.64 UR10, c[0x0][0x388] ;  /* 0x00007100ff0a77ac */ /* 0x001e220008000a00 */
[----:B--2---:R-:W-:-:S04]  /*0d20*/  IADD3 R15, P0, PT, R3, UR4, RZ ;  /* 0x00000004030f7c10 */ /* 0x004fc8000ff1e0ff */
[----:B-1-34-:R-:W-:Y:S02]  /*0d30*/  IADD3.X R16, PT, PT, RZ, R4, RZ, P0, !PT ;  /* 0x00000004ff107210 */ /* 0x01afe400007fe4ff */
[----:B0-----:R-:W-:-:S04]  /*0d40*/  LEA R14, P0, R15, UR10, 0x2 ;  /* 0x0000000a0f0e7c11 */ /* 0x001fc8000f8010ff */
[----:B------:R-:W-:-:S05]  /*0d50*/  LEA.HI.X R15, R15, UR11, R16, 0x2, P0 ;  /* 0x0000000b0f0f7c11 */ /* 0x000fca00080f1410 */
[----:B-----5:R0:W5:Y:S01]  /*0d60*/  LDG.E R20, desc[UR6][R14.64] ;  /* 0x000000060e147981 */ /* 0x020162000c1e1900 */
[----:B------:R-:W-:Y:S01]  /*0d70*/  ISETP.GE.U32.AND P2, PT, R2, 0x10, PT ;  /* 0x000000100200780c */ /* 0x000fe20003f46070 */
[----:B------:R-:W-:Y:S01]  /*0d80*/  UIMAD UR5, UR4, UR8, URZ ;  /* 0x00000008040572a4 */ /* 0x000fe2000f8e02ff */
[----:B------:R-:W-:Y:S01]  /*0d90*/  ISETP.NE.AND P0, PT, R11, RZ, PT ;  /* 0x000000ff0b00720c */ /* 0x000fe20003f05270 */
[----:B------:R-:W-:Y:S02]  /*0da0*/  IMAD.MOV.U32 R23, RZ, RZ, RZ ;  /* 0x000000ffff177224 */ /* 0x000fe400078e00ff */
[----:B------:R-:W-:Y:S02]  /*0db0*/  USHF.R.S32.HI UR9, URZ, 0x1f, UR5 ;  /* 0x0000001fff097899 */ /* 0x000fe40008011405 */
[----:B------:R-:W-:-:S04]  /*0dc0*/  IADD3 R21, P1, PT, R6, UR5, RZ ;  /* 0x0000000506157c10 */ /* 0x000fc8000ff3e0ff */
[----:B------:R-:W-:Y:S02]  /*0dd0*/  IADD3.X R22, PT, PT, R9, UR9, RZ, P1, !PT ;  /* 0x0000000909167c10 */ /* 0x000fe40008ffe4ff */
[----:B0-----:R-:W-:Y:S07]  /*0de0*/  @!P2 BRA `(.L_x_57) ;  /* 0x000000040054a947 */ /* 0x001fee0003800000 */
[----:B------:R-:W0:Y:S01]  /*0df0*/  LDCU.64 UR10, c[0x0][0x390] ;  /* 0x00007200ff0a77ac */ /* 0x000e220008000a00 */
[----:B------:R-:W-:Y:S01]  /*0e00*/  IADD3 R15, P1, PT, R5, UR5, RZ ;  /* 0x00000005050f7c10 */ /* 0x000fe2000ff3e0ff */
[----:B------:R-:W-:Y:S01]  /*0e10*/  IMAD.MOV.U32 R27, RZ, RZ, R7 ;  /* 0x000000ffff1b7224 */ /* 0x000fe200078e0007 */
[----:B------:R-:W-:Y:S01]  /*0e20*/  LOP3.LUT R23, R2, 0x7ffffff0, RZ, 0xc0, !PT ;  /* 0x7ffffff002177812 */ /* 0x000fe200078ec0ff */
[----:B------:R-:W-:Y:S01]  /*0e30*/  IMAD.MOV.U32 R28, RZ, RZ, R10 ;  /* 0x000000ffff1c7224 */ /* 0x000fe200078e000a */
[----:B------:R-:W-:Y:S02]  /*0e40*/  IADD3.X R14, PT, PT, R8, UR9, RZ, P1, !PT ;  /* 0x00000009080e7c10 */ /* 0x000fe40008ffe4ff */
[----:B------:R-:W-:Y:S02]  /*0e50*/  IADD3 R24, PT, PT, -R23, RZ, RZ ;  /* 0x000000ff17187210 */ /* 0x000fe40007ffe1ff */
[----:B0-----:R-:W-:-:S04]  /*0e60*/  LEA R25, P2, R15, UR10, 0x2 ;  /* 0x0000000a0f197c11 */ /* 0x001fc8000f8410ff */
[----:B------:R-:W-:Y:S02]  /*0e70*/  IADD3 R25, P1, PT, R25, 0x20, RZ ;  /* 0x0000002019197810 */ /* 0x000fe40007f3e0ff */
[----:B------:R-:W-:-:S05]  /*0e80*/  LEA.HI.X R15, R15, UR11, R14, 0x2, P2 ;  /* 0x0000000b0f0f7c11 */ /* 0x000fca00090f140e */
[----:B------:R-:W-:-:S07]  /*0e90*/  IMAD.X R15, RZ, RZ, R15, P1 ;  /* 0x000000ffff0f7224 */ /* 0x000fce00008e060f */
.L_x_58:
[----:B------:R-:W-:Y:S01]  /*0ea0*/  IMAD.MOV.U32 R14, RZ, RZ, R25 ;  /* 0x000000ffff0e7224 */ /* 0x000fe200078e0019 */
[----:B---3--:R-:W-:Y:S01]  /*0eb0*/  MOV R17, R28 ;  /* 0x0000001c00117202 */ /* 0x008fe20000000f00 */
[----:B------:R-:W-:-:S03]  /*0ec0*/  IMAD.MOV.U32 R16, RZ, RZ, R27 ;  /* 0x000000ffff107224 */ /* 0x000fc600078e001b */
[----:B------:R-:W2:Y:S04]  /*0ed0*/  LDG.E R25, desc[UR6][R14.64+-0x20] ;  /* 0xffffe0060e197981 */ /* 0x000ea8000c1e1900 */
[----:B------:R-:W2:Y:S04]  /*0ee0*/  LDG.E R27, desc[UR6][R16.64+-0x20] ;  /* 0xffffe006101b7981 */ /* 0x000ea8000c1e1900 */
[----:B------:R-:W3:Y:S04]  /*0ef0*/  LDG.E R29, desc[UR6][R16.64+-0x1c] ;  /* 0xffffe406101d7981 */ /* 0x000ee8000c1e1900 */
[----:B------:R-:W4:Y:S04]  /*0f00*/  LDG.E R26, desc[UR6][R16.64+-0x18] ;  /* 0xffffe806101a7981 */ /* 0x000f28000c1e1900 */
[----:B------:R-:W4:Y:S01]  /*0f10*/  LDG.E R28, desc[UR6][R16.64+-0x14] ;  /* 0xffffec06101c7981 */ /* 0x000f22000c1e1900 */
[----:B--2--5:R-:W-:-:S05]  /*0f20*/  FFMA R25, R20, R25, R27 ;  /* 0x0000001914197223 */ /* 0x024fca000000001b */
[----:B------:R0:W-:Y:S04]  /*0f30*/  STG.E desc[UR6][R16.64+-0x20], R25 ;  /* 0xffffe01910007986 */ /* 0x0001e8000c101906 */
[----:B------:R-:W3:Y:S02]  /*0f40*/  LDG.E R27, desc[UR6][R14.64+-0x1c] ;  /* 0xffffe4060e1b7981 */ /* 0x000ee4000c1e1900 */
[----:B---3--:R-:W-:-:S05]  /*0f50*/  FFMA R27, R20, R27, R29 ;  /* 0x0000001b141b7223 */ /* 0x008fca000000001d */
[----:B------:R1:W-:Y:S04]  /*0f60*/  STG.E desc[UR6][R16.64+-0x1c], R27 ;  /* 0xffffe41b10007986 */ /* 0x0003e8000c101906 */
[----:B------:R-:W4:Y:S02]  /*0f70*/  LDG.E R29, desc[UR6][R14.64+-0x18] ;  /* 0xffffe8060e1d7981 */ /* 0x000f24000c1e1900 */
[----:B----4-:R-:W-:-:S05]  /*0f80*/  FFMA R29, R20, R29, R26 ;  /* 0x0000001d141d7223 */ /* 0x010fca000000001a */
[----:B------:R2:W-:Y:S04]  /*0f90*/  STG.E desc[UR6][R16.64+-0x18], R29 ;  /* 0xffffe81d10007986 */ /* 0x0005e8000c101906 */
[----:B------:R-:W0:Y:S02]  /*0fa0*/  LDG.E R26, desc[UR6][R14.64+-0x14] ;  /* 0xffffec060e1a7981 */ /* 0x000e24000c1e1900 */
[C---:B0-----:R-:W-:Y:S02]  /*0fb0*/  FFMA R25, R20.reuse, R26, R28 ;  /* 0x0000001a14197223 */ /* 0x041fe4000000001c */
[----:B------:R-:W1:Y:S04]  /*0fc0*/  LDG.E R28, desc[UR6][R16.64+-0x10] ;  /* 0xfffff006101c7981 */ /* 0x000e68000c1e1900 */
[----:B------:R0:W-:Y:S04]  /*0fd0*/  STG.E desc[UR6][R16.64+-0x14], R25 ;  /* 0xffffec1910007986 */ /* 0x0001e8000c101906 */
[----:B------:R-:W1:Y:S02]  /*0fe0*/  LDG.E R26, desc[UR6][R14.64+-0x10] ;  /* 0xfffff0060e1a7981 */ /* 0x000e64000c1e1900 */
[----:B-1----:R-:W-:-:S02]  /*0ff0*/  FFMA R27, R20, R26, R28 ;  /* 0x0000001a141b7223 */ /* 0x002fc4000000001c */
[----:B------:R-:W2:Y:S04]  /*1000*/  LDG.E R28, desc[UR6][R16.64+-0xc] ;  /* 0xfffff406101c7981 */ /* 0x000ea8000c1e1900 */
[----:B------:R1:W-:Y:S04]  /*1010*/  STG.E desc[UR6][R16.64+-0x10], R27 ;  /* 0xfffff01b10007986 */ /* 0x0003e8000c101906 */
[----:B------:R-:W2:Y:S02]  /*1020*/  LDG.E R26, desc[UR6][R14.64+-0xc] ;  /* 0xfffff4060e1a7981 */ /* 0x000ea4000c1e1900 */
[----:B--2---:R-:W-:-:S02]  /*1030*/  FFMA R29, R20, R26, R28 ;  /* 0x0000001a141d7223 */ /* 0x004fc4000000001c */
[----:B------:R-:W0:Y:S04]  /*1040*/  LDG.E R28, desc[UR6][R16.64+-0x8] ;  /* 0xfffff806101c7981 */ /* 0x000e28000c1e1900 */
[----:B------:R2:W-:Y:S04]  /*1050*/  STG.E desc[UR6][R16.64+-0xc], R29 ;  /* 0xfffff41d10007986 */ /* 0x0005e8000c101906 */
[----:B------:R-:W0:Y:S02]  /*1060*/  LDG.E R26, desc[UR6][R14.64+-0x8] ;  /* 0xfffff8060e1a7981 */ /* 0x000e24000c1e1900 */
[----:B0-----:R-:W-:-:S02]  /*1070*/  FFMA R25, R20, R26, R28 ;  /* 0x0000001a14197223 */ /* 0x001fc4000000001c */
        /* <DEDUP_REMOVED lines=32> */
[----:B------:R-:W2:Y:S04]  /*1280*/  LDG.E R28, desc[UR6][R16.64+0x1c] ;  /* 0x00001c06101c7981 */ /* 0x000ea8000c1e1900 */
[----:B------:R3:W-:Y:S04]  /*1290*/  STG.E desc[UR6][R16.64+0x18], R29 ;  /* 0x0000181d10007986 */ /* 0x0007e8000c101906 */
[----:B------:R4:W2:Y:S01]  /*12a0*/  LDG.E R26, desc[UR6][R14.64+0x1c] ;  /* 0x00001c060e1a7981 */ /* 0x0008a2000c1e1900 */
[----:B------:R-:W-:-:S05]  /*12b0*/  VIADD R24, R24, 0x10 ;  /* 0x0000001018187836 */ /* 0x000fca0000000000 */
[----:B------:R-:W-:Y:S02]  /*12c0*/  ISETP.NE.AND P1, PT, R24, RZ, PT ;  /* 0x000000ff1800720c */ /* 0x000fe40003f25270 */
[----:B0-----:R-:W-:Y:S02]  /*12d0*/  IADD3 R25, P2, PT, R14, 0x40, RZ ;  /* 0x000000400e197810 */ /* 0x001fe40007f5e0ff */
[----:B-1----:R-:W-:-:S03]  /*12e0*/  IADD3 R27, P3, PT, R16, 0x40, RZ ;  /* 0x00000040101b7810 */ /* 0x002fc60007f7e0ff */
[----:B----4-:R-:W-:Y:S02]  /*12f0*/  IMAD.X R15, RZ, RZ, R15, P2 ;  /* 0x000000ffff0f7224 */ /* 0x010fe400010e060f */
[----:B--2---:R-:W-:-:S05]  /*1300*/  FFMA R26, R20, R26, R28 ;  /* 0x0000001a141a7223 */ /* 0x004fca000000001c */
[----:B------:R3:W-:Y:S01]  /*1310*/  STG.E desc[UR6][R16.64+0x1c], R26 ;  /* 0x00001c1a10007986 */ /* 0x0007e2000c101906 */
[----:B------:R-:W-:Y:S01]  /*1320*/  IMAD.X R28, RZ, RZ, R17, P3 ;  /* 0x000000ffff1c7224 */ /* 0x000fe200018e0611 */
[----:B------:R-:W-:Y:S06]  /*1330*/  @P1 BRA `(.L_x_58) ;  /* 0xfffffff800d81947 */ /* 0x000fec000383ffff */
.L_x_57:
[----:B------:R-:W-:Y:S05]  /*1340*/  @!P0 BRA `(.L_x_59) ;  /* 0x0000000400788947 */ /* 0x000fea0003800000 */
[----:B------:R-:W-:Y:S02]  /*1350*/  IADD3 R14, PT, PT, R11, -0x1, RZ ;  /* 0xffffffff0b0e7810 */ /* 0x000fe40007ffe0ff */
[----:B------:R-:W-:Y:S02]  /*1360*/  ISETP.NE.AND P1, PT, R18, RZ, PT ;  /* 0x000000ff1200720c */ /* 0x000fe40003f25270 */
[----:B------:R-:W-:-:S13]  /*1370*/  ISETP.GE.U32.AND P0, PT, R14, 0x7, PT ;  /* 0x000000070e00780c */ /* 0x000fda0003f06070 */
[----:B------:R-:W-:Y:S05]  /*1380*/  @!P0 BRA `(.L_x_60) ;  /* 0x00000000009c8947 */ /* 0x000fea0003800000 */
[----:B------:R-:W0:Y:S01]  /*1390*/  LDCU.64 UR10, c[0x0][0x390] ;  /* 0x00007200ff0a77ac */ /* 0x000e220008000a00 */
[C---:B---3--:R-:W-:Y:S01]  /*13a0*/  IADD3 R17, P0, PT, R23.reuse, R21, RZ ;  /* 0x0000001517117210 */ /* 0x048fe20007f1e0ff */
[----:B------:R-:W-:-:S04]  /*13b0*/  IMAD.WIDE.U32 R14, R23, 0x4, R12 ;  /* 0x00000004170e7825 */ /* 0x000fc800078e000c */
[----:B------:R-:W-:Y:S01]  /*13c0*/  IMAD.X R24, RZ, RZ, R22, P0 ;  /* 0x000000ffff187224 */ /* 0x000fe200000e0616 */
[----:B------:R-:W2:Y:S04]  /*13d0*/  LDG.E R27, desc[UR6][R14.64] ;  /* 0x000000060e1b7981 */ /* 0x000ea8000c1e1900 */
[----:B------:R-:W3:Y:S04]  /*13e0*/  LDG.E R29, desc[UR6][R14.64+0x4] ;  /* 0x000004060e1d7981 */ /* 0x000ee8000c1e1900 */
[----:B------:R-:W4:Y:S01]  /*13f0*/  LDG.E R26, desc[UR6][R14.64+0xc] ;  /* 0x00000c060e1a7981 */ /* 0x000f22000c1e1900 */
[----:B0-----:R-:W-:-:S04]  /*1400*/  LEA R16, P0, R17, UR10, 0x2 ;  /* 0x0000000a11107c11 */ /* 0x001fc8000f8010ff */
[----:B------:R-:W-:Y:S02]  /*1410*/  LEA.HI.X R17, R17, UR11, R24, 0x2, P0 ;  /* 0x0000000b11117c11 */ /* 0x000fe400080f1418 */
[----:B------:R-:W4:Y:S04]  /*1420*/  LDG.E R24, desc[UR6][R14.64+0x8] ;  /* 0x000008060e187981 */ /* 0x000f28000c1e1900 */
[----:B------:R-:W2:Y:S02]  /*1430*/  LDG.E R25, desc[UR6][R16.64] ;  /* 0x0000000610197981 */ /* 0x000ea4000c1e1900 */
        /* <DEDUP_REMOVED lines=24> */
[----:B------:R-:W1:Y:S01]  /*15c0*/  LDG.E R24, desc[UR6][R16.64+0x1c] ;  /* 0x00001c0610187981 */ /* 0x000e62000c1e1900 */
[----:B------:R-:W-:Y:S02]  /*15d0*/  VIADD R23, R23, 0x8 ;  /* 0x0000000817177836 */ /* 0x000fe40000000000 */
[----:B-1----:R-:W-:-:S05]  /*15e0*/  FFMA R27, R20, R24, R26 ;  /* 0x00000018141b7223 */ /* 0x002fca000000001a */
[----:B------:R2:W-:Y:S02]  /*15f0*/  STG.E desc[UR6][R14.64+0x1c], R27 ;  /* 0x00001c1b0e007986 */ /* 0x0005e4000c101906 */
.L_x_60:
[----:B------:R-:W-:Y:S05]  /*1600*/  @!P1 BRA `(.L_x_59) ;  /* 0x0000000000c89947 */ /* 0x000fea0003800000 */
[----:B--2---:R-:W-:Y:S01]  /*1610*/  VIADD R14, R18, 0xffffffff ;  /* 0xffffffff120e7836 */ /* 0x004fe20000000000 */
[----:B------:R-:W-:-:S04]  /*1620*/  ISETP.NE.AND P1, PT, R19, RZ, PT ;  /* 0x000000ff1300720c */ /* 0x000fc80003f25270 */
[----:B------:R-:W-:-:S13]  /*1630*/  ISETP.GE.U32.AND P0, PT, R14, 0x3, PT ;  /* 0x000000030e00780c */ /* 0x000fda0003f06070 */
[----:B------:R-:W-:Y:S05]  /*1640*/  @!P0 BRA `(.L_x_61) ;  /* 0x00000000005c8947 */ /* 0x000fea0003800000 */
[----:B------:R-:W0:Y:S01]  /*1650*/  LDCU.64 UR10, c[0x0][0x390] ;  /* 0x00007200ff0a77ac */ /* 0x000e220008000a00 */
[C---:B------:R-:W-:Y:S01]  /*1660*/  IADD3 R15, P0, PT, R23.reuse, R21, RZ ;  /* 0x00000015170f7210 */ /* 0x040fe20007f1e0ff */
[----:B---3--:R-:W-:-:S03]  /*1670*/  IMAD.WIDE.U32 R16, R23, 0x4, R12 ;  /* 0x0000000417107825 */ /* 0x008fc600078e000c */
[----:B------:R-:W-:Y:S02]  /*1680*/  IADD3.X R24, PT, PT, RZ, R22, RZ, P0, !PT ;  /* 0x00000016ff187210 */ /* 0x000fe400007fe4ff */
        /* <DEDUP_REMOVED lines=15> */
[----:B------:R-:W0:Y:S01]  /*1780*/  LDG.E R24, desc[UR6][R14.64+0xc] ;  /* 0x00000c060e187981 */ /* 0x000e22000c1e1900 */
[----:B------:R-:W-:Y:S02]  /*1790*/  VIADD R23, R23, 0x4 ;  /* 0x0000000417177836 */ /* 0x000fe40000000000 */
[----:B0-----:R-:W-:-:S05]  /*17a0*/  FFMA R25, R20, R24, R26 ;  /* 0x0000001814197223 */ /* 0x001fca000000001a */
[----:B------:R1:W-:Y:S02]  /*17b0*/  STG.E desc[UR6][R16.64+0xc], R25 ;  /* 0x00000c1910007986 */ /* 0x0003e4000c101906 */
.L_x_61:
[----:B------:R-:W-:Y:S05]  /*17c0*/  @!P1 BRA `(.L_x_59) ;  /* 0x0000000000589947 */ /* 0x000fea0003800000 */
[----:B------:R-:W0:Y:S01]  /*17d0*/  LDCU.64 UR10, c[0x0][0x390] ;  /* 0x00007200ff0a77ac */ /* 0x000e220008000a00 */
[C---:B------:R-:W-:Y:S01]  /*17e0*/  IADD3 R21, P0, PT, R23.reuse, R21, RZ ;  /* 0x0000001517157210 */ /* 0x040fe20007f1e0ff */
[----:B-1-3--:R-:W-:-:S04]  /*17f0*/  IMAD.WIDE.U32 R16, R23, 0x4, R12 ;  /* 0x0000000417107825 */ /* 0x00afc800078e000c */
[----:B------:R-:W-:Y:S01]  /*1800*/  IMAD.X R22, RZ, RZ, R22, P0 ;  /* 0x000000ffff167224 */ /* 0x000fe200000e0616 */
[----:B------:R-:W2:Y:S01]  /*1810*/  LDG.E R23, desc[UR6][R16.64] ;  /* 0x0000000610177981 */ /* 0x000ea2000c1e1900 */
[----:B0-----:R-:W-:-:S04]  /*1820*/  LEA R14, P0, R21, UR10, 0x2 ;  /* 0x0000000a150e7c11 */ /* 0x001fc8000f8010ff */
[----:B------:R-:W-:-:S05]  /*1830*/  LEA.HI.X R15, R21, UR11, R22, 0x2, P0 ;  /* 0x0000000b150f7c11 */ /* 0x000fca00080f1416 */
[----:B------:R-:W2:Y:S01]  /*1840*/  LDG.E R21, desc[UR6][R14.64] ;  /* 0x000000060e157981 */ /* 0x000ea2000c1e1900 */
[----:B------:R-:W-:Y:S01]  /*1850*/  ISETP.NE.AND P0, PT, R19, 0x1, PT ;  /* 0x000000011300780c */ /* 0x000fe20003f05270 */
[----:B--2--5:R-:W-:-:S05]  /*1860*/  FFMA R21, R20, R21, R23 ;  /* 0x0000001514157223 */ /* 0x024fca0000000017 */
[----:B------:R0:W-:Y:S07]  /*1870*/  STG.E desc[UR6][R16.64], R21 ;  /* 0x0000001510007986 */ /* 0x0001ee000c101906 */
[----:B------:R-:W-:Y:S05]  /*1880*/  @!P0 BRA `(.L_x_59) ;  /* 0x0000000000288947 */ /* 0x000fea0003800000 */
[----:B0-----:R-:W2:Y:S04]  /*1890*/  LDG.E R21, desc[UR6][R14.64+0x4] ;  /* 0x000004060e157981 */ /* 0x001ea8000c1e1900 */
[----:B------:R-:W2:Y:S01]  /*18a0*/  LDG.E R23, desc[UR6][R16.64+0x4] ;  /* 0x0000040610177981 */ /* 0x000ea2000c1e1900 */
[----:B------:R-:W-:Y:S01]  /*18b0*/  ISETP.NE.AND P0, PT, R19, 0x2, PT ;  /* 0x000000021300780c */ /* 0x000fe20003f05270 */
[----:B--2---:R-:W-:-:S05]  /*18c0*/  FFMA R21, R20, R21, R23 ;  /* 0x0000001514157223 */ /* 0x004fca0000000017 */
[----:B------:R4:W-:Y:S07]  /*18d0*/  STG.E desc[UR6][R16.64+0x4], R21 ;  /* 0x0000041510007986 */ /* 0x0009ee000c101906 */
[----:B------:R-:W-:Y:S05]  /*18e0*/  @!P0 BRA `(.L_x_59) ;  /* 0x0000000000108947 */ /* 0x000fea0003800000 */
[----:B------:R-:W2:Y:S04]  /*18f0*/  LDG.E R15, desc[UR6][R14.64+0x8] ;  /* 0x000008060e0f7981 */ /* 0x000ea8000c1e1900 */
[----:B----4-:R-:W2:Y:S02]  /*1900*/  LDG.E R21, desc[UR6][R16.64+0x8] ;  /* 0x0000080610157981 */ /* 0x010ea4000c1e1900 */
[----:B--2---:R-:W-:-:S05]  /*1910*/  FFMA R21, R20, R15, R21 ;  /* 0x0000000f14157223 */ /* 0x004fca0000000015 */
[----:B------:R0:W-:Y:S02]  /*1920*/  STG.E desc[UR6][R16.64+0x8], R21 ;  /* 0x0000081510007986 */ /* 0x0001e4000c101906 */
.L_x_59:
[----:B------:R-:W-:Y:S01]  /*1930*/  ISETP.NE.AND P0, PT, R0, UR4, PT ;  /* 0x0000000400007c0c */ /* 0x000fe2000bf05270 */
[----:B------:R-:W-:-:S07]  /*1940*/  UIADD3 UR5, UPT, UPT, UR4, 0x1, URZ ;  /* 0x0000000104057890 */ /* 0x000fce000fffe0ff */
[----:B------:R-:W-:-:S05]  /*1950*/  UMOV UR4, UR5 ;  /* 0x0000000500047c82 */ /* 0x000fca0008000000 */
[----:B------:R-:W-:Y:S05]  /*1960*/  @!P0 EXIT ;  /* 0x000000000000894d */ /* 0x000fea0003800000 */
[----:B------:R-:W-:Y:S05]  /*1970*/  BRA `(.L_x_62) ;  /* 0xfffffff000e47947 */ /* 0x000fea000383ffff */
.L_x_63:
        /* <DEDUP_REMOVED lines=16> */
.L_x_156:


//--------------------- .text.attention_softmax_kernel --------------------------
	.section	.text.attention_softmax_kernel,"ax",@progbits
	.align	128
        .global         attention_softmax_kernel
        .type           attention_softmax_kernel,@function
        .size           attention_softmax_kernel,(.L_x_148 - attention_softmax_kernel)
        .other          attention_softmax_kernel,@"STO_CUDA_ENTRY STV_DEFAULT"
attention_softmax_kernel:
.text.attention_softmax_kernel:
        /* <DEDUP_REMOVED lines=12> */
[----:B------:R-:W-:Y:S01]  /*00c0*/  IMAD R2, R3, R0, RZ ;  /* 0x0000000003027224 */ /* 0x000fe200078e02ff */
[----:B------:R-:W-:Y:S01]  /*00d0*/  IABS R4, R3 ;  /* 0x0000000300047213 */ /* 0x000fe20000000000 */
[----:B------:R-:W0:Y:S01]  /*00e0*/  LDCU.64 UR6, c[0x0][0x358] ;  /* 0x00006b00ff0677ac */ /* 0x000e220008000a00 */
[----:B------:R-:W1:Y:S01]  /*00f0*/  I2F.RP R7, R6 ;  /* 0x0000000600077306 */ /* 0x000e620000209400 */
[----:B------:R-:W-:Y:S01]  /*0100*/  IABS R12, R5 ;  /* 0x00000005000c7213 */ /* 0x000fe20000000000 */
[----:B------:R-:W-:Y:S01]  /*0110*/  BSSY.RECONVERGENT B0, `(.L_x_64) ;  /* 0x00000e2000007945 */ /* 0x000fe20003800200 */
[----:B------:R-:W-:-:S05]  /*0120*/  IABS R14, R2 ;  /* 0x00000002000e7213 */ /* 0x000fca0000000000 */
[----:B------:R-:W2:Y:S08]  /*0130*/  I2F.RP R13, R4 ;  /* 0x00000004000d7306 */ /* 0x000eb00000209400 */
[----:B-1----:R-:W1:Y:S08]  /*0140*/  MUFU.RCP R7, R7 ;  /* 0x0000000700077308 */ /* 0x002e700000001000 */
[----:B--2---:R-:W2:Y:S01]  /*0150*/  MUFU.RCP R13, R13 ;  /* 0x0000000d000d7308 */ /* 0x004ea20000001000 */
[----:B-1----:R-:W-:-:S07]  /*0160*/  VIADD R8, R7, 0xffffffe ;  /* 0x0ffffffe07087836 */ /* 0x002fce0000000000 */
[----:B------:R1:W3:Y:S01]  /*0170*/  F2I.FTZ.U32.TRUNC.NTZ R9, R8 ;  /* 0x0000000800097305 */ /* 0x0002e2000021f000 */
[----:B--2---:R-:W-:Y:S02]  /*0180*/  VIADD R7, R13, 0xffffffe ;  /* 0x0ffffffe0d077836 */ /* 0x004fe40000000000 */
[----:B-1----:R-:W-:-:S05]  /*0190*/  IMAD.MOV.U32 R8, RZ, RZ, RZ ;  /* 0x000000ffff087224 */ /* 0x002fca00078e00ff */
[----:B------:R-:W1:Y:S01]  /*01a0*/  F2I.FTZ.U32.TRUNC.NTZ R7, R7 ;  /* 0x0000000700077305 */ /* 0x000e62000021f000 */
[----:B---3--:R-:W-:-:S04]  /*01b0*/  IMAD.MOV R11, RZ, RZ, -R9 ;  /* 0x000000ffff0b7224 */ /* 0x008fc800078e0a09 */
[----:B------:R-:W-:-:S04]  /*01c0*/  IMAD R11, R11, R6, RZ ;  /* 0x000000060b0b7224 */ /* 0x000fc800078e02ff */
[----:B------:R-:W-:-:S04]  /*01d0*/  IMAD.HI.U32 R10, R9, R11, R8 ;  /* 0x0000000b090a7227 */ /* 0x000fc800078e0008 */
[----:B------:R-:W-:Y:S02]  /*01e0*/  IMAD.MOV.U32 R8, RZ, RZ, R14 ;  /* 0x000000ffff087224 */ /* 0x000fe400078e000e */
[----:B------:R-:W-:Y:S02]  /*01f0*/  IMAD.MOV.U32 R9, RZ, RZ, R12 ;  /* 0x000000ffff097224 */ /* 0x000fe400078e000c */
[----:B------:R-:W2:Y:S01]  /*0200*/  I2F.RP R14, R8 ;  /* 0x00000008000e7306 */ /* 0x000ea20000209400 */
[----:B-1----:R-:W-:Y:S02]  /*0210*/  IMAD.MOV R13, RZ, RZ, -R7 ;  /* 0x000000ffff0d7224 */ /* 0x002fe400078e0a07 */
[----:B------:R-:W-:-:S04]  /*0220*/  IMAD.HI.U32 R12, R10, R9, RZ ;  /* 0x000000090a0c7227 */ /* 0x000fc800078e00ff */
[----:B------:R-:W-:Y:S02]  /*0230*/  IMAD.MOV R11, RZ, RZ, -R12 ;  /* 0x000000ffff0b7224 */ /* 0x000fe400078e0a0c */
[----:B------:R-:W-:Y:S02]  /*0240*/  IMAD R13, R13, R4, RZ ;  /* 0x000000040d0d7224 */ /* 0x000fe400078e02ff */
[C---:B------:R-:W-:Y:S01]  /*0250*/  IMAD R11, R6.reuse, R11, R9 ;  /* 0x0000000b060b7224 */ /* 0x040fe200078e0209 */
[----:B--2---:R-:W1:Y:S04]  /*0260*/  MUFU.RCP R14, R14 ;  /* 0x0000000e000e7308 */ /* 0x004e680000001000 */
[----:B------:R-:W-:-:S13]  /*0270*/  ISETP.GT.U32.AND P1, PT, R6, R11, PT ;  /* 0x0000000b0600720c */ /* 0x000fda0003f24070 */
[----:B------:R-:W-:Y:S02]  /*0280*/  @!P1 IMAD.IADD R11, R11, 0x1, -R6 ;  /* 0x000000010b0b9824 */ /* 0x000fe400078e0a06 */
[----:B------:R-:W-:Y:S01]  /*0290*/  @!P1 VIADD R12, R12, 0x1 ;  /* 0x000000010c0c9836 */ /* 0x000fe20000000000 */
[----:B------:R-:W-:Y:S01]  /*02a0*/  ISETP.NE.AND P1, PT, R0, RZ, PT ;  /* 0x000000ff0000720c */ /* 0x000fe20003f25270 */
[----:B-1----:R-:W-:Y:S01]  /*02b0*/  VIADD R10, R14, 0xffffffe ;  /* 0x0ffffffe0e0a7836 */ /* 0x002fe20000000000 */
[----:B------:R-:W-:Y:S02]  /*02c0*/  ISETP.GE.U32.AND P0, PT, R11, R6, PT ;  /* 0x000000060b00720c */ /* 0x000fe40003f06070 */
[----:B------:R-:W-:Y:S01]  /*02d0*/  LOP3.LUT R6, R5, R0, RZ, 0x3c, !PT ;  /* 0x0000000005067212 */ /* 0x000fe200078e3cff */
[----:B------:R1:W2:Y:S01]  /*02e0*/  F2I.FTZ.U32.TRUNC.NTZ R11, R10 ;  /* 0x0000000a000b7305 */ /* 0x0002a2000021f000 */
[----:B------:R-:W-:Y:S02]  /*02f0*/  IABS R14, R2 ;  /* 0x00000002000e7213 */ /* 0x000fe40000000000 */
[----:B------:R-:W-:Y:S01]  /*0300*/  ISETP.GE.AND P2, PT, R6, RZ, PT ;  /* 0x000000ff0600720c */ /* 0x000fe20003f46270 */
[----:B------:R-:W-:-:S04]  /*0310*/  IMAD.MOV.U32 R6, RZ, RZ, RZ ;  /* 0x000000ffff067224 */ /* 0x000fc800078e00ff */
[----:B------:R-:W-:-:S04]  /*0320*/  IMAD.HI.U32 R6, R7, R13, R6 ;  /* 0x0000000d07067227 */ /* 0x000fc800078e0006 */
[----:B------:R-:W-:Y:S02]  /*0330*/  @P0 VIADD R12, R12, 0x1 ;  /* 0x000000010c0c0836 */ /* 0x000fe40000000000 */
[----:B-1----:R-:W-:Y:S02]  /*0340*/  IMAD.MOV.U32 R10, RZ, RZ, RZ ;  /* 0x000000ffff0a7224 */ /* 0x002fe400078e00ff */
[----:B--2---:R-:W-:Y:S02]  /*0350*/  IMAD.MOV R15, RZ, RZ, -R11 ;  /* 0x000000ffff0f7224 */ /* 0x004fe400078e0a0b */
[----:B------:R-:W-:Y:S01]  /*0360*/  @!P2 IMAD.MOV R12, RZ, RZ, -R12 ;  /* 0x000000ffff0ca224 */ /* 0x000fe200078e0a0c */
[----:B------:R-:W-:Y:S01]  /*0370*/  @!P1 LOP3.LUT R12, RZ, R0, RZ, 0x33, !PT ;  /* 0x00000000ff0c9212 */ /* 0x000fe200078e33ff */
[----:B------:R-:W-:-:S03]  /*0380*/  IMAD R7, R15, R8, RZ ;  /* 0x000000080f077224 */ /* 0x000fc600078e02ff */
[----:B------:R-:W-:Y:S01]  /*0390*/  IABS R13, R12 ;  /* 0x0000000c000d7213 */ /* 0x000fe20000000000 */
[----:B------:R-:W-:Y:S01]  /*03a0*/  IMAD.HI.U32 R10, R11, R7, R10 ;  /* 0x000000070b0a7227 */ /* 0x000fe200078e000a */
[----:B------:R-:W-:-:S03]  /*03b0*/  ISETP.GE.AND P4, PT, R12, RZ, PT ;  /* 0x000000ff0c00720c */ /* 0x000fc60003f86270 */
[----:B------:R-:W-:Y:S02]  /*03c0*/  IMAD.MOV.U32 R7, RZ, RZ, R13 ;  /* 0x000000ffff077224 */ /* 0x000fe400078e000d */
[----:B------:R-:W-:Y:S02]  /*03d0*/  IMAD.MOV R11, RZ, RZ, -R14 ;  /* 0x000000ffff0b7224 */ /* 0x000fe400078e0a0e */
[----:B------:R-:W-:-:S04]  /*03e0*/  IMAD.HI.U32 R10, R10, R9, RZ ;  /* 0x000000090a0a7227 */ /* 0x000fc800078e00ff */
[----:B------:R-:W-:-:S04]  /*03f0*/  IMAD.HI.U32 R6, R6, R7, RZ ;  /* 0x0000000706067227 */ /* 0x000fc800078e00ff */
[----:B------:R-:W-:Y:S02]  /*0400*/  IMAD R9, R10, R11, R9 ;  /* 0x0000000b0a097224 */ /* 0x000fe400078e0209 */
[----:B------:R-:W-:Y:S02]  /*0410*/  IMAD.MOV R6, RZ, RZ, -R6 ;  /* 0x000000ffff067224 */ /* 0x000fe400078e0a06 */
[----:B------:R-:W-:Y:S01]  /*0420*/  IMAD.MOV R12, RZ, RZ, -R12 ;  /* 0x000000ffff0c7224 */ /* 0x000fe200078e0a0c */
[----:B------:R-:W-:Y:S01]  /*0430*/  ISETP.GT.U32.AND P3, PT, R8, R9, PT ;  /* 0x000000090800720c */ /* 0x000fe20003f64070 */
[----:B------:R-:W-:Y:S01]  /*0440*/  IMAD R7, R4, R6, R7 ;  /* 0x0000000604077224 */ /* 0x000fe200078e0207 */
[----:B------:R-:W-:Y:S01]  /*0450*/  LOP3.LUT R6, R5, R2, RZ, 0x3c, !PT ;  /* 0x0000000205067212 */ /* 0x000fe200078e3cff */
[----:B------:R-:W-:-:S03]  /*0460*/  IMAD R12, R0, R12, R5 ;  /* 0x0000000c000c7224 */ /* 0x000fc600078e0205 */
[----:B------:R-:W-:Y:S02]  /*0470*/  ISETP.GT.U32.AND P0, PT, R4, R7, PT ;  /* 0x000000070400720c */ /* 0x000fe40003f04070 */
[----:B------:R-:W-:-:S05]  /*0480*/  ISETP.GE.AND P1, PT, R6, RZ, PT ;  /* 0x000000ff0600720c */ /* 0x000fca0003f26270 */
[----:B------:R-:W-:Y:S02]  /*0490*/  @!P3 IMAD.IADD R9, R9, 0x1, -R8 ;  /* 0x000000010909b824 */ /* 0x000fe400078e0a08 */
[----:B------:R-:W-:Y:S01]  /*04a0*/  @!P3 VIADD R10, R10, 0x1 ;  /* 0x000000010a0ab836 */ /* 0x000fe20000000000 */
[----:B------:R-:W-:Y:S02]  /*04b0*/  ISETP.NE.AND P3, PT, R2, RZ, PT ;  /* 0x000000ff0200720c */ /* 0x000fe40003f65270 */
[----:B------:R-:W-:Y:S01]  /*04c0*/  ISETP.GE.U32.AND P2, PT, R9, R8, PT ;  /* 0x000000080900720c */ /* 0x000fe20003f46070 */
[----:B------:R-:W-:-:S05]  /*04d0*/  @!P0 IMAD.IADD R7, R7, 0x1, -R4 ;  /* 0x0000000107078824 */ /* 0x000fca00078e0a04 */
[----:B------:R-:W-:-:S07]  /*04e0*/  ISETP.GT.U32.AND P0, PT, R4, R7, PT ;  /* 0x000000070400720c */ /* 0x000fce0003f04070 */
[----:B------:R-:W-:Y:S01]  /*04f0*/  @P2 VIADD R10, R10, 0x1 ;  /* 0x000000010a0a2836 */ /* 0x000fe20000000000 */
[----:B------:R-:W-:-:S03]  /*0500*/  ISETP.NE.AND P2, PT, R3, RZ, PT ;  /* 0x000000ff0300720c */ /* 0x000fc60003f45270 */
[----:B------:R-:W-:Y:S01]  /*0510*/  @!P1 IMAD.MOV R10, RZ, RZ, -R10 ;  /* 0x000000ffff0a9224 */ /* 0x000fe200078e0a0a */
[----:B------:R-:W-:Y:S01]  /*0520*/  @!P3 LOP3.LUT R10, RZ, R2, RZ, 0x33, !PT ;  /* 0x00000002ff0ab212 */ /* 0x000fe200078e33ff */
[----:B------:R-:W-:-:S04]  /*0530*/  @!P0 IMAD.IADD R7, R7, 0x1, -R4 ;  /* 0x0000000107078824 */ /* 0x000fc800078e0a04 */
[----:B------:R-:W-:Y:S02]  /*0540*/  IMAD.MOV.U32 R4, RZ, RZ, R7 ;  /* 0x000000ffff047224 */ /* 0x000fe400078e0007 */
[-C--:B------:R-:W-:Y:S02]  /*0550*/  IMAD R7, R3, R3.reuse, RZ ;  /* 0x0000000303077224 */ /* 0x080fe400078e02ff */
[----:B------:R-:W-:Y:S01]  /*0560*/  @!P4 IMAD.MOV R4, RZ, RZ, -R4 ;  /* 0x000000ffff04c224 */ /* 0x000fe200078e0a04 */
[----:B------:R-:W-:Y:S01]  /*0570*/  @!P2 LOP3.LUT R4, RZ, R3, RZ, 0x33, !PT ;  /* 0x00000003ff04a212 */ /* 0x000fe200078e33ff */
[----:B------:R-:W-:Y:S02]  /*0580*/  IMAD R5, R7, R0, RZ ;  /* 0x0000000007057224 */ /* 0x000fe400078e02ff */
[----:B------:R-:W-:Y:S01]  /*0590*/  IMAD R0, R12, R7, RZ ;  /* 0x000000070c007224 */ /* 0x000fe200078e02ff */
[----:B------:R-:W-:Y:S01]  /*05a0*/  ISETP.GE.AND P0, PT, R4, RZ, PT ;  /* 0x000000ff0400720c */ /* 0x000fe20003f06270 */
[----:B------:R-:W-:-:S02]  /*05b0*/  IMAD R5, R10, R5, RZ ;  /* 0x000000050a057224 */ /* 0x000fc400078e02ff */
[----:B------:R-:W-:-:S03]  /*05c0*/  IMAD R3, R4, R3, RZ ;  /* 0x0000000304037224 */ /* 0x000fc600078e02ff */
[----:B------:R-:W-:Y:S02]  /*05d0*/  SHF.R.S32.HI R2, RZ, 0x1f, R5 ;  /* 0x0000001fff027819 */ /* 0x000fe40000011405 */
[--C-:B------:R-:W-:Y:S02]  /*05e0*/  IADD3 R6, P1, P2, R5, R3, R0.reuse ;  /* 0x0000000305067210 */ /* 0x100fe40007a3e000 */
[----:B------:R-:W-:Y:S01]  /*05f0*/  SHF.R.S32.HI R5, RZ, 0x1f, R0 ;  /* 0x0000001fff057819 */ /* 0x000fe20000011400 */
[----:B------:R-:W-:Y:S01]  /*0600*/  IMAD.MOV.U32 R0, RZ, RZ, -0x39e3c000 ;  /* 0xc61c4000ff007424 */ /* 0x000fe200078e00ff */
[----:B------:R-:W-:-:S04]  /*0610*/  SHF.R.S32.HI R3, RZ, 0x1f, R3 ;  /* 0x0000001fff037819 */ /* 0x000fc80000011403 */
[----:B------:R-:W-:Y:S01]  /*0620*/  IADD3.X R5, PT, PT, R2, R3, R5, P1, P2 ;  /* 0x0000000302057210 */ /* 0x000fe20000fe4405 */
[----:B0-----:R-:W-:Y:S06]  /*0630*/  @!P0 BRA `(.L_x_65) ;  /* 0x00000008003c8947 */ /* 0x001fec0003800000 */
[C---:B------:R-:W-:Y:S01]  /*0640*/  ISETP.GE.U32.AND P1, PT, R4.reuse, 0xf, PT ;  /* 0x0000000f0400780c */ /* 0x040fe20003f26070 */
[----:B------:R-:W-:Y:S01]  /*0650*/  VIADD R8, R4, 0x1 ;  /* 0x0000000104087836 */ /* 0x000fe20000000000 */
[----:B------:R-:W-:Y:S01]  /*0660*/  BSSY.RECONVERGENT B1, `(.L_x_66) ;  /* 0x0000043000017945 */ /* 0x000fe20003800200 */
[----:B------:R-:W-:Y:S02]  /*0670*/  IMAD.MOV.U32 R0, RZ, RZ, -0x39e3c000 ;  /* 0xc61c4000ff007424 */ /* 0x000fe400078e00ff */
[----:B------:R-:W-:Y:S01]  /*0680*/  IMAD.MOV.U32 R7, RZ, RZ, RZ ;  /* 0x000000ffff077224 */ /* 0x000fe200078e00ff */
[----:B------:R-:W-:-:S04]  /*0690*/  LOP3.LUT R22, R8, 0xf, RZ, 0xc0, !PT ;  /* 0x0000000f08167812 */ /* 0x000fc800078ec0ff */
[----:B------:R-:W-:-:S03]  /*06a0*/  ISETP.NE.AND P0, PT, R22, RZ, PT ;  /* 0x000000ff1600720c */ /* 0x000fc60003f05270 */
[----:B------:R-:W-:Y:S10]  /*06b0*/  @!P1 BRA `(.L_x_67) ;  /* 0x0000000000f49947 */ /* 0x000ff40003800000 */
[----:B------:R-:W0:Y:S01]  /*06c0*/  LDCU.64 UR4, c[0x0][0x388] ;  /* 0x00007100ff0477ac */ /* 0x000e220008000a00 */
[----:B------:R-:W-:Y:S01]  /*06d0*/  LOP3.LUT R7, R8, 0xfffffff0, RZ, 0xc0, !PT ;  /* 0xfffffff008077812 */ /* 0x000fe200078ec0ff */
[----:B------:R-:W-:-:S04]  /*06e0*/  HFMA2 R0, -RZ, RZ, -6.109375, 2 ;  /* 0xc61c4000ff007431 */ /* 0x000fc800000001ff */
[----:B------:R-:W-:Y:S01]  /*06f0*/  IMAD.MOV R24, RZ, RZ, -R7 ;  /* 0x000000ffff187224 */ /* 0x000fe200078e0a07 */
[----:B0-----:R-:W-:-:S04]  /*0700*/  LEA R2, P1, R6, UR4, 0x2 ;  /* 0x0000000406027c11 */ /* 0x001fc8000f8210ff */
[----:B------:R-:W-:Y:S02]  /*0710*/  IADD3 R2, P2, PT, R2, 0x20, RZ ;  /* 0x0000002002027810 */ /* 0x000fe40007f5e0ff */
[----:B------:R-:W-:-:S05]  /*0720*/  LEA.HI.X R3, R6, UR5, R5, 0x2, P1 ;  /* 0x0000000506037c11 */ /* 0x000fca00088f1405 */
[----:B------:R-:W-:-:S07]  /*0730*/  IMAD.X R3, RZ, RZ, R3, P2 ;  /* 0x000000ffff037224 */ /* 0x000fce00010e0603 */
.L_x_68:
        /* <DEDUP_REMOVED lines=16> */
[----:B------:R-:W-:-:S05]  /*0840*/  VIADD R24, R24, 0x10 ;  /* 0x0000001018187836 */ /* 0x000fca0000000000 */
[----:B------:R-:W-:Y:S02]  /*0850*/  ISETP.NE.AND P2, PT, R24, RZ, PT ;  /* 0x000000ff1800720c */ /* 0x000fe40003f45270 */
[----:B0-----:R-:W-:-:S05]  /*0860*/  IADD3 R2, P3, PT, R2, 0x40, RZ ;  /* 0x0000004002027810 */ /* 0x001fca0007f7e0ff */
[----:B------:R-:W-:Y:S01]  /*0870*/  IMAD.X R3, RZ, RZ, R3, P3 ;  /* 0x000000ffff037224 */ /* 0x000fe200018e0603 */
[----:B--2---:R-:W-:-:S04]  /*0880*/  FSETP.GT.AND P1, PT, R21, R0, PT ;  /* 0x000000001500720b */ /* 0x004fc80003f24000 */
[----:B------:R-:W-:-:S04]  /*0890*/  FSEL R0, R21, R0, P1 ;  /* 0x0000000015007208 */ /* 0x000fc80000800000 */
[----:B---3--:R-:W-:-:S04]  /*08a0*/  FSETP.GT.AND P1, PT, R23, R0, PT ;  /* 0x000000001700720b */ /* 0x008fc80003f24000 */
[----:B------:R-:W-:-:S04]  /*08b0*/  FSEL R0, R23, R0, P1 ;  /* 0x0000000017007208 */ /* 0x000fc80000800000 */
[----:B----4-:R-:W-:-:S04]  /*08c0*/  FSETP.GT.AND P1, PT, R25, R0, PT ;  /* 0x000000001900720b */ /* 0x010fc80003f24000 */
[----:B------:R-:W-:-:S04]  /*08d0*/  FSEL R0, R25, R0, P1 ;  /* 0x0000000019007208 */ /* 0x000fc80000800000 */
[----:B-----5:R-:W-:-:S04]  /*08e0*/  FSETP.GT.AND P1, PT, R27, R0, PT ;  /* 0x000000001b00720b */ /* 0x020fc80003f24000 */
[----:B------:R-:W-:-:S04]  /*08f0*/  FSEL R27, R27, R0, P1 ;  /* 0x000000001b1b7208 */ /* 0x000fc80000800000 */
[----:B------:R-:W-:-:S04]  /*0900*/  FSETP.GT.AND P1, PT, R20, R27, PT ;  /* 0x0000001b1400720b */ /* 0x000fc80003f24000 */
        /* <DEDUP_REMOVED lines=22> */
[----:B------:R-:W-:Y:S01]  /*0a70*/  FSEL R0, R9, R0, P1 ;  /* 0x0000000009007208 */ /* 0x000fe20000800000 */
[----:B------:R-:W-:Y:S08]  /*0a80*/  @P2 BRA `(.L_x_68) ;  /* 0xfffffffc002c2947 */ /* 0x000ff0000383ffff */
.L_x_67:
[----:B------:R-:W-:Y:S05]  /*0a90*/  BSYNC.RECONVERGENT B1 ;  /* 0x0000000000017941 */ /* 0x000fea0003800200 */
.L_x_66:
[----:B------:R-:W-:Y:S05]  /*0aa0*/  @!P0 BRA `(.L_x_65) ;  /* 0x0000000400208947 */ /* 0x000fea0003800000 */
[----:B------:R-:W0:Y:S01]  /*0ab0*/  LDC.64 R2, c[0x0][0x388] ;  /* 0x0000e200ff027b82 */ /* 0x000e220000000a00 */
[----:B------:R-:W-:Y:S01]  /*0ac0*/  ISETP.GE.U32.AND P1, PT, R22, 0x8, PT ;  /* 0x000000081600780c */ /* 0x000fe20003f26070 */
[C---:B------:R-:W-:Y:S01]  /*0ad0*/  IMAD.SHL.U32 R10, R6.reuse, 0x4, RZ ;  /* 0x00000004060a7824 */ /* 0x040fe200078e00ff */
[----:B------:R-:W-:Y:S01]  /*0ae0*/  SHF.L.U64.HI R11, R6, 0x2, R5 ;  /* 0x00000002060b7819 */ /* 0x000fe20000010205 */
[----:B------:R-:W-:Y:S01]  /*0af0*/  BSSY.RECONVERGENT B1, `(.L_x_69) ;  /* 0x0000020000017945 */ /* 0x000fe20003800200 */
[----:B------:R-:W-:-:S04]  /*0b00*/  LOP3.LUT R16, R8, 0x7, RZ, 0xc0, !PT ;  /* 0x0000000708107812 */ /* 0x000fc800078ec0ff */
[----:B------:R-:W-:Y:S02]  /*0b10*/  ISETP.NE.AND P0, PT, R16, RZ, PT ;  /* 0x000000ff1000720c */ /* 0x000fe40003f05270 */
[----:B0-----:R-:W-:-:S05]  /*0b20*/  IADD3 R12, P2, PT, R10, R2, RZ ;  /* 0x000000020a0c7210 */ /* 0x001fca0007f5e0ff */
[----:B------:R-:W-:Y:S01]  /*0b30*/  IMAD.X R13, R11, 0x1, R3, P2 ;  /* 0x000000010b0d7824 */ /* 0x000fe200010e0603 */
[----:B------:R-:W-:Y:S07]  /*0b40*/  @!P1 BRA `(.L_x_70) ;  /* 0x0000000000689947 */ /* 0x000fee0003800000 */
        /* <DEDUP_REMOVED lines=9> */
[----:B------:R-:W-:Y:S01]  /*0be0*/  VIADD R7, R7, 0x8 ;  /* 0x0000000807077836 */ /* 0x000fe20000000000 */
        /* <DEDUP_REMOVED lines=15> */
[----:B------:R-:W-:-:S09]  /*0ce0*/  FSEL R0, R29, R0, P1 ;  /* 0x000000001d007208 */ /* 0x000fd20000800000 */
.L_x_70:
[----:B------:R-:W-:Y:S05]  /*0cf0*/  BSYNC.RECONVERGENT B1 ;  /* 0x0000000000017941 */ /* 0x000fea0003800200 */
.L_x_69:
[----:B------:R-:W-:Y:S05]  /*0d00*/  @!P0 BRA `(.L_x_65) ;  /* 0x0000000000888947 */ /* 0x000fea0003800000 */
[----:B------:R-:W-:Y:S01]  /*0d10*/  ISETP.GE.U32.AND P1, PT, R16, 0x4, PT ;  /* 0x000000041000780c */ /* 0x000fe20003f26070 */
[----:B------:R-:W-:Y:S01]  /*0d20*/  BSSY.RECONVERGENT B1, `(.L_x_71) ;  /* 0x0000012000017945 */ /* 0x000fe20003800200 */
[----:B------:R-:W-:-:S04]  /*0d30*/  LOP3.LUT R8, R8, 0x3, RZ, 0xc0, !PT ;  /* 0x0000000308087812 */ /* 0x000fc800078ec0ff */
[----:B------:R-:W-:-:S07]  /*0d40*/  ISETP.NE.AND P0, PT, R8, RZ, PT ;  /* 0x000000ff0800720c */ /* 0x000fce0003f05270 */
[----:B------:R-:W-:Y:S06]  /*0d50*/  @!P1 BRA `(.L_x_72) ;  /* 0x0000000000389947 */ /* 0x000fec0003800000 */
[----:B------:R-:W-:-:S05]  /*0d60*/  IMAD.WIDE.U32 R12, R7, 0x4, R12 ;  /* 0x00000004070c7825 */ /* 0x000fca00078e000c */
[----:B------:R-:W2:Y:S04]  /*0d70*/  LDG.E R9, desc[UR6][R12.64] ;  /* 0x000000060c097981 */ /* 0x000ea8000c1e1900 */
[----:B------:R-:W3:Y:S04]  /*0d80*/  LDG.E R15, desc[UR6][R12.64+0x4] ;  /* 0x000004060c0f7981 */ /* 0x000ee8000c1e1900 */
[----:B------:R-:W4:Y:S04]  /*0d90*/  LDG.E R17, desc[UR6][R12.64+0x8] ;  /* 0x000008060c117981 */ /* 0x000f28000c1e1900 */
        /* <DEDUP_REMOVED lines=9> */
[----:B------:R-:W-:-:S09]  /*0e30*/  FSEL R0, R19, R0, P1 ;  /* 0x0000000013007208 */ /* 0x000fd20000800000 */
.L_x_72:
[----:B------:R-:W-:Y:S05]  /*0e40*/  BSYNC.RECONVERGENT B1 ;  /* 0x0000000000017941 */ /* 0x000fea0003800200 */
.L_x_71:
[----:B------:R-:W-:Y:S05]  /*0e50*/  @!P0 BRA `(.L_x_65) ;  /* 0x0000000000348947 */ /* 0x000fea0003800000 */
[----:B------:R-:W-:-:S04]  /*0e60*/  IMAD.WIDE.U32 R10, R7, 0x4, R10 ;  /* 0x00000004070a7825 */ /* 0x000fc800078e000a */
[----:B------:R-:W-:Y:S01]  /*0e70*/  IMAD.MOV R7, RZ, RZ, -R8 ;  /* 0x000000ffff077224 */ /* 0x000fe200078e0a08 */
[----:B------:R-:W-:-:S05]  /*0e80*/  IADD3 R2, P0, PT, R10, R2, RZ ;  /* 0x000000020a027210 */ /* 0x000fca0007f1e0ff */
[----:B------:R-:W-:-:S08]  /*0e90*/  IMAD.X R11, R11, 0x1, R3, P0 ;  /* 0x000000010b0b7824 */ /* 0x000fd000000e0603 */
.L_x_73:
[----:B------:R-:W-:-:S06]  /*0ea0*/  IMAD.MOV.U32 R3, RZ, RZ, R11 ;  /* 0x000000ffff037224 */ /* 0x000fcc00078e000b */
[----:B------:R0:W2:Y:S01]  /*0eb0*/  LDG.E R3, desc[UR6][R2.64] ;  /* 0x0000000602037981 */ /* 0x0000a2000c1e1900 */
[----:B------:R-:W-:-:S05]  /*0ec0*/  VIADD R7, R7, 0x1 ;  /* 0x0000000107077836 */ /* 0x000fca0000000000 */
[----:B------:R-:W-:Y:S02]  /*0ed0*/  ISETP.NE.AND P1, PT, R7, RZ, PT ;  /* 0x000000ff0700720c */ /* 0x000fe40003f25270 */
[----:B0-----:R-:W-:-:S05]  /*0ee0*/  IADD3 R2, P2, PT, R2, 0x4, RZ ;  /* 0x0000000402027810 */ /* 0x001fca0007f5e0ff */
[----:B------:R-:W-:Y:S01]  /*0ef0*/  IMAD.X R11, RZ, RZ, R11, P2 ;  /* 0x000000ffff0b7224 */ /* 0x000fe200010e060b */
[----:B--2---:R-:W-:-:S04]  /*0f00*/  FSETP.GT.AND P0, PT, R3, R0, PT ;  /* 0x000000000300720b */ /* 0x004fc80003f04000 */
[----:B------:R-:W-:Y:S01]  /*0f10*/  FSEL R0, R3, R0, P0 ;  /* 0x0000000003007208 */ /* 0x000fe20000000000 */
[----:B------:R-:W-:Y:S08]  /*0f20*/  @P1 BRA `(.L_x_73) ;  /* 0xfffffffc00dc1947 */ /* 0x000ff0000383ffff */
.L_x_65:
[----:B------:R-:W-:Y:S05]  /*0f30*/  BSYNC.RECONVERGENT B0 ;  /* 0x0000000000007941 */ /* 0x000fea0003800200 */
.L_x_64:
[----:B------:R-:W-:Y:S01]  /*0f40*/  ISETP.GE.AND P0, PT, R4, RZ, PT ;  /* 0x000000ff0400720c */ /* 0x000fe20003f06270 */
[----:B------:R-:W-:Y:S01]  /*0f50*/  BSSY.RECONVERGENT B0, `(.L_x_74) ;  /* 0x0000074000007945 */ /* 0x000fe20003800200 */
[----:B------:R-:W-:-:S11]  /*0f60*/  IMAD.MOV.U32 R7, RZ, RZ, RZ ;  /* 0x000000ffff077224 */ /* 0x000fd600078e00ff */
[----:B------:R-:W-:Y:S05]  /*0f70*/  @!P0 BRA `(.L_x_75) ;  /* 0x0000000400c48947 */ /* 0x000fea0003800000 */
[C---:B------:R-:W-:Y:S01]  /*0f80*/  ISETP.GE.U32.AND P1, PT, R4.reuse, 0x3, PT ;  /* 0x000000030400780c */ /* 0x040fe20003f26070 */
[----:B------:R-:W-:Y:S01]  /*0f90*/  VIADD R3, R4, 0x1 ;  /* 0x0000000104037836 */ /* 0x000fe20000000000 */
[----:B------:R-:W-:Y:S01]  /*0fa0*/  BSSY.RECONVERGENT B1, `(.L_x_76) ;  /* 0x000004b000017945 */ /* 0x000fe20003800200 */
[----:B------:R-:W-:Y:S02]  /*0fb0*/  IMAD.MOV.U32 R7, RZ, RZ, RZ ;  /* 0x000000ffff077224 */ /* 0x000fe400078e00ff */
[----:B------:R-:W-:Y:S01]  /*0fc0*/  IMAD.MOV.U32 R11, RZ, RZ, RZ ;  /* 0x000000ffff0b7224 */ /* 0x000fe200078e00ff */
[----:B------:R-:W-:-:S04]  /*0fd0*/  LOP3.LUT R10, R3, 0x3, RZ, 0xc0, !PT ;  /* 0x00000003030a7812 */ /* 0x000fc800078ec0ff */
[----:B------:R-:W-:-:S03]  /*0fe0*/  ISETP.NE.AND P0, PT, R10, RZ, PT ;  /* 0x000000ff0a00720c */ /* 0x000fc60003f05270 */
[----:B------:R-:W-:Y:S10]  /*0ff0*/  @!P1 BRA `(.L_x_77) ;  /* 0x0000000400149947 */ /* 0x000ff40003800000 */
[----:B------:R-:W0:Y:S01]  /*1000*/  LDCU.128 UR8, c[0x0][0x380] ;  /* 0x00007000ff0877ac */ /* 0x000e220008000c00 */
[C---:B------:R-:W-:Y:S01]  /*1010*/  LEA R16, P1, R6.reuse, 0x8, 0x2 ;  /* 0x0000000806107811 */ /* 0x040fe200078210ff */
[----:B------:R-:W-:Y:S01]  /*1020*/  IMAD.MOV.U32 R7, RZ, RZ, RZ ;  /* 0x000000ffff077224 */ /* 0x000fe200078e00ff */
[----:B------:R-:W-:Y:S02]  /*1030*/  LOP3.LUT R11, R3, 0xfffffffc, RZ, 0xc0, !PT ;  /* 0xfffffffc030b7812 */ /* 0x000fe400078ec0ff */
[----:B------:R-:W-:-:S03]  /*1040*/  LEA.HI.X R17, R6, RZ, R5, 0x2, P1 ;  /* 0x000000ff06117211 */ /* 0x000fc600008f1405 */
[----:B------:R-:W-:Y:S01]  /*1050*/  IMAD.MOV R12, RZ, RZ, -R11 ;  /* 0x000000ffff0c7224 */ /* 0x000fe200078e0a0b */
[C---:B0-----:R-:W-:Y:S02]  /*1060*/  IADD3 R2, P2, PT, R16.reuse, UR10, RZ ;  /* 0x0000000a10027c10 */ /* 0x041fe4000ff5e0ff */
[----:B------:R-:W-:Y:S02]  /*1070*/  IADD3 R16, P1, PT, R16, UR8, RZ ;  /* 0x0000000810107c10 */ /* 0x000fe4000ff3e0ff */
[C---:B------:R-:W-:Y:S02]  /*1080*/  IADD3.X R3, PT, PT, R17.reuse, UR11, RZ, P2, !PT ;  /* 0x0000000b11037c10 */ /* 0x040fe400097fe4ff */
[----:B------:R-:W-:-:S09]  /*1090*/  IADD3.X R17, PT, PT, R17, UR9, RZ, P1, !PT ;  /* 0x0000000911117c10 */ /* 0x000fd20008ffe4ff */
.L_x_78:
[----:B-1----:R-:W2:Y:S01]  /*10a0*/  LDG.E R9, desc[UR6][R2.64+-0x8] ;  /* 0xfffff80602097981 */ /* 0x002ea2000c1e1900 */
[----:B------:R-:W-:Y:S02]  /*10b0*/  IMAD.MOV.U32 R13, RZ, RZ, 0x3bbb989d ;  /* 0x3bbb989dff0d7424 */ /* 0x000fe400078e00ff */
[----:B------:R-:W-:Y:S02]  /*10c0*/  IMAD.MOV.U32 R14, RZ, RZ, 0x437c0000 ;  /* 0x437c0000ff0e7424 */ /* 0x000fe400078e00ff */
[----:B--2---:R-:W-:-:S04]  /*10d0*/  FADD R8, R9, -R0 ;  /* 0x8000000009087221 */ /* 0x004fc80000000000 */
[----:B------:R-:W-:-:S04]  /*10e0*/  FFMA.SAT R9, R8, R13, 0.5 ;  /* 0x3f00000008097423 */ /* 0x000fc8000000200d */
[----:B------:R-:W-:-:S04]  /*10f0*/  FFMA.RM R9, R9, R14, 12582913 ;  /* 0x4b40000109097423 */ /* 0x000fc8000000400e */
[----:B------:R-:W-:-:S04]  /*1100*/  FADD R15, R9, -12583039 ;  /* 0xcb40007f090f7421 */ /* 0x000fc80000000000 */
[----:B------:R-:W-:-:S04]  /*1110*/  FFMA R15, R8, 1.4426950216293334961, -R15 ;  /* 0x3fb8aa3b080f7823 */ /* 0x000fc8000000080f */
[----:B------:R-:W-:Y:S01]  /*1120*/  FFMA R8, R8, 1.925963033500011079e-08, R15 ;  /* 0x32a5706008087823 */ /* 0x000fe2000000000f */
[----:B------:R-:W-:Y:S01]  /*1130*/  SHF.L.U32 R15, R9, 0x17, RZ ;  /* 0x00000017090f7819 */ /* 0x000fe200000006ff */
[----:B------:R-:W-:-:S04]  /*1140*/  IMAD.MOV.U32 R9, RZ, RZ, R17 ;  /* 0x000000ffff097224 */ /* 0x000fc800078e0011 */
[----:B------:R-:W0:Y:S02]  /*1150*/  MUFU.EX2 R8, R8 ;  /* 0x0000000800087308 */ /* 0x000e240000000800 */
[----:B0-----:R-:W-:Y:S01]  /*1160*/  FMUL R15, R15, R8 ;  /* 0x000000080f0f7220 */ /* 0x001fe20000400000 */
[----:B------:R-:W-:-:S05]  /*1170*/  IMAD.MOV.U32 R8, RZ, RZ, R16 ;  /* 0x000000ffff087224 */ /* 0x000fca00078e0010 */
[----:B------:R-:W-:Y:S04]  /*1180*/  STG.E desc[UR6][R8.64+-0x8], R15 ;  /* 0xfffff80f08007986 */ /* 0x000fe8000c101906 */
[----:B------:R-:W2:Y:S02]  /*1190*/  LDG.E R17, desc[UR6][R2.64+-0x4] ;  /* 0xfffffc0602117981 */ /* 0x000ea4000c1e1900 */
[----:B--2---:R-:W-:-:S04]  /*11a0*/  FADD R16, R17, -R0 ;  /* 0x8000000011107221 */ /* 0x004fc80000000000 */
[----:B------:R-:W-:-:S04]  /*11b0*/  FFMA.SAT R17, R16, R13, 0.5 ;  /* 0x3f00000010117423 */ /* 0x000fc8000000200d */
[----:B------:R-:W-:-:S04]  /*11c0*/  FFMA.RM R17, R17, R14, 12582913 ;  /* 0x4b40000111117423 */ /* 0x000fc8000000400e */
[C---:B------:R-:W-:Y:S01]  /*11d0*/  FADD R19, R17.reuse, -12583039 ;  /* 0xcb40007f11137421 */ /* 0x040fe20000000000 */
[----:B------:R-:W-:-:S03]  /*11e0*/  IMAD.SHL.U32 R17, R17, 0x800000, RZ ;  /* 0x0080000011117824 */ /* 0x000fc600078e00ff */
[----:B------:R-:W-:-:S04]  /*11f0*/  FFMA R19, R16, 1.4426950216293334961, -R19 ;  /* 0x3fb8aa3b10137823 */ /* 0x000fc80000000813 */
[----:B------:R-:W-:-:S04]  /*1200*/  FFMA R19, R16, 1.925963033500011079e-08, R19 ;  /* 0x32a5706010137823 */ /* 0x000fc80000000013 */
[----:B------:R-:W0:Y:S02]  /*1210*/  MUFU.EX2 R16, R19 ;  /* 0x0000001300107308 */ /* 0x000e240000000800 */
[----:B0-----:R-:W-:-:S05]  /*1220*/  FMUL R17, R17, R16 ;  /* 0x0000001011117220 */ /* 0x001fca0000400000 */
[----:B------:R0:W-:Y:S04]  /*1230*/  STG.E desc[UR6][R8.64+-0x4], R17 ;  /* 0xfffffc1108007986 */ /* 0x0001e8000c101906 */
        /* <DEDUP_REMOVED lines=8> */
[----:B------:R-:W1:Y:S02]  /*12c0*/  MUFU.EX2 R16, R23 ;  /* 0x0000001700107308 */ /* 0x000e640000000800 */
[----:B-1----:R-:W-:-:S05]  /*12d0*/  FMUL R19, R19, R16 ;  /* 0x0000001013137220 */ /* 0x002fca0000400000 */
[----:B------:R1:W-:Y:S04]  /*12e0*/  STG.E desc[UR6][R8.64], R19 ;  /* 0x0000001308007986 */ /* 0x0003e8000c101906 */
[----:B------:R2:W3:Y:S01]  /*12f0*/  LDG.E R21, desc[UR6][R2.64+0x4] ;  /* 0x0000040602157981 */ /* 0x0004e2000c1e1900 */
[----:B------:R-:W-:-:S05]  /*1300*/  VIADD R12, R12, 0x4 ;  /* 0x000000040c0c7836 */ /* 0x000fca0000000000 */
[----:B------:R-:W-:Y:S02]  /*1310*/  ISETP.NE.AND P1, PT, R12, RZ, PT ;  /* 0x000000ff0c00720c */ /* 0x000fe40003f25270 */
[----:B--2---:R-:W-:-:S05]  /*1320*/  IADD3 R2, P2, PT, R2, 0x10, RZ ;  /* 0x0000001002027810 */ /* 0x004fca0007f5e0ff */
[----:B------:R-:W-:Y:S02]  /*1330*/  IMAD.X R3, RZ, RZ, R3, P2 ;  /* 0x000000ffff037224 */ /* 0x000fe400010e0603 */
[----:B---3--:R-:W-:-:S04]  /*1340*/  FADD R16, R21, -R0 ;  /* 0x8000000015107221 */ /* 0x008fc80000000000 */
[----:B------:R-:W-:-:S04]  /*1350*/  FFMA.SAT R13, R16, R13, 0.5 ;  /* 0x3f000000100d7423 */ /* 0x000fc8000000200d */
[----:B------:R-:W-:-:S04]  /*1360*/  FFMA.RM R13, R13, R14, 12582913 ;  /* 0x4b4000010d0d7423 */ /* 0x000fc8000000400e */
[C---:B------:R-:W-:Y:S01]  /*1370*/  FADD R21, R13.reuse, -12583039 ;  /* 0xcb40007f0d157421 */ /* 0x040fe20000000000 */
[----:B------:R-:W-:-:S03]  /*1380*/  IMAD.SHL.U32 R13, R13, 0x800000, RZ ;  /* 0x008000000d0d7824 */ /* 0x000fc600078e00ff */
[----:B------:R-:W-:-:S04]  /*1390*/  FFMA R21, R16, 1.4426950216293334961, -R21 ;  /* 0x3fb8aa3b10157823 */ /* 0x000fc80000000815 */
[----:B------:R-:W-:Y:S01]  /*13a0*/  FFMA R21, R16, 1.925963033500011079e-08, R21 ;  /* 0x32a5706010157823 */ /* 0x000fe20000000015 */
[----:B------:R-:W-:-:S03]  /*13b0*/  IADD3 R16, P3, PT, R8, 0x10, RZ ;  /* 0x0000001008107810 */ /* 0x000fc60007f7e0ff */
[----:B------:R-:W2:Y:S02]  /*13c0*/  MUFU.EX2 R14, R21 ;  /* 0x00000015000e7308 */ /* 0x000ea40000000800 */
[----:B--2---:R-:W-:Y:S01]  /*13d0*/  FMUL R13, R13, R14 ;  /* 0x0000000e0d0d7220 */ /* 0x004fe20000400000 */
[----:B------:R-:W-:-:S04]  /*13e0*/  FADD R14, R15, R7 ;  /* 0x000000070f0e7221 */ /* 0x000fc80000000000 */
[----:B------:R1:W-:Y:S01]  /*13f0*/  STG.E desc[UR6][R8.64+0x4], R13 ;  /* 0x0000040d08007986 */ /* 0x0003e2000c101906 */
[----:B------:R-:W-:Y:S01]  /*1400*/  FADD R14, R14, R17 ;  /* 0x000000110e0e7221 */ /* 0x000fe20000000000 */
[----:B0-----:R-:W-:-:S03]  /*1410*/  IMAD.X R17, RZ, RZ, R9, P3 ;  /* 0x000000ffff117224 */ /* 0x001fc600018e0609 */
[----:B------:R-:W-:-:S04]  /*1420*/  FADD R14, R14, R19 ;  /* 0x000000130e0e7221 */ /* 0x000fc80000000000 */
[----:B------:R-:W-:Y:S01]  /*1430*/  FADD R7, R14, R13 ;  /* 0x0000000d0e077221 */ /* 0x000fe20000000000 */
[----:B------:R-:W-:Y:S06]  /*1440*/  @P1 BRA `(.L_x_78) ;  /* 0xfffffffc00141947 */ /* 0x000fec000383ffff */
.L_x_77:
[----:B------:R-:W-:Y:S05]  /*1450*/  BSYNC.RECONVERGENT B1 ;  /* 0x0000000000017941 */ /* 0x000fea0003800200 */
.L_x_76:
[----:B------:R-:W-:Y:S05]  /*1460*/  @!P0 BRA `(.L_x_75) ;  /* 0x0000000000888947 */ /* 0x000fea0003800000 */
[----:B------:R-:W0:Y:S01]  /*1470*/  LDCU.128 UR8, c[0x0][0x380] ;  /* 0x00007000ff0877ac */ /* 0x000e220008000c00 */
[C---:B------:R-:W-:Y:S01]  /*1480*/  SHF.L.U64.HI R3, R6.reuse, 0x2, R5 ;  /* 0x0000000206037819 */ /* 0x040fe20000010205 */
[----:B------:R-:W-:Y:S02]  /*1490*/  IMAD.SHL.U32 R2, R6, 0x4, RZ ;  /* 0x0000000406027824 */ /* 0x000fe400078e00ff */
[----:B------:R-:W-:Y:S02]  /*14a0*/  IMAD.MOV R10, RZ, RZ, -R10 ;  /* 0x000000ffff0a7224 */ /* 0x000fe400078e0a0a */
[----:B------:R-:W-:-:S03]  /*14b0*/  IMAD.WIDE.U32 R2, R11, 0x4, R2 ;  /* 0x000000040b027825 */ /* 0x000fc600078e0002 */
[C---:B0-----:R-:W-:Y:S02]  /*14c0*/  IADD3 R14, P0, PT, R2.reuse, UR8, RZ ;  /* 0x00000008020e7c10 */ /* 0x041fe4000ff1e0ff */
[----:B------:R-:W-:Y:S02]  /*14d0*/  IADD3 R12, P1, PT, R2, UR10, RZ ;  /* 0x0000000a020c7c10 */ /* 0x000fe4000ff3e0ff */
[C---:B------:R-:W-:Y:S02]  /*14e0*/  IADD3.X R15, PT, PT, R3.reuse, UR9, RZ, P0, !PT ;  /* 0x00000009030f7c10 */ /* 0x040fe400087fe4ff */
[----:B-1----:R-:W-:-:S09]  /*14f0*/  IADD3.X R13, PT, PT, R3, UR11, RZ, P1, !PT ;  /* 0x0000000b030d7c10 */ /* 0x002fd20008ffe4ff */
.L_x_79:
[----:B0-----:R-:W-:Y:S02]  /*1500*/  IMAD.MOV.U32 R3, RZ, RZ, R13 ;  /* 0x000000ffff037224 */ /* 0x001fe400078e000d */
[----:B------:R-:W-:-:S05]  /*1510*/  IMAD.MOV.U32 R2, RZ, RZ, R12 ;  /* 0x000000ffff027224 */ /* 0x000fca00078e000c */
[----:B------:R0:W2:Y:S01]  /*1520*/  LDG.E R3, desc[UR6][R2.64] ;  /* 0x0000000602037981 */ /* 0x0000a2000c1e1900 */
[----:B------:R-:W-:Y:S01]  /*1530*/  IMAD.MOV.U32 R9, RZ, RZ, 0x3bbb989d ;  /* 0x3bbb989dff097424 */ /* 0x000fe200078e00ff */
[----:B------:R-:W-:Y:S01]  /*1540*/  IADD3 R12, P2, PT, R12, 0x4, RZ ;  /* 0x000000040c0c7810 */ /* 0x000fe20007f5e0ff */
[----:B------:R-:W-:Y:S02]  /*1550*/  IMAD.MOV.U32 R16, RZ, RZ, 0x437c0000 ;  /* 0x437c0000ff107424 */ /* 0x000fe400078e00ff */
[----:B------:R-:W-:Y:S02]  /*1560*/  VIADD R10, R10, 0x1 ;  /* 0x000000010a0a7836 */ /* 0x000fe40000000000 */
[----:B------:R-:W-:Y:S02]  /*1570*/  IMAD.X R13, RZ, RZ, R13, P2 ;  /* 0x000000ffff0d7224 */ /* 0x000fe400010e060d */
[----:B0-----:R-:W-:Y:S01]  /*1580*/  IMAD.MOV.U32 R2, RZ, RZ, R14 ;  /* 0x000000ffff027224 */ /* 0x001fe200078e000e */
[----:B------:R-:W-:-:S02]  /*1590*/  ISETP.NE.AND P0, PT, R10, RZ, PT ;  /* 0x000000ff0a00720c */ /* 0x000fc40003f05270 */
[----:B------:R-:W-:Y:S01]  /*15a0*/  IADD3 R14, P1, PT, R14, 0x4, RZ ;  /* 0x000000040e0e7810 */ /* 0x000fe20007f3e0ff */
[----:B--2---:R-:W-:Y:S01]  /*15b0*/  FADD R8, R3, -R0 ;  /* 0x8000000003087221 */ /* 0x004fe20000000000 */
[----:B------:R-:W-:-:S03]  /*15c0*/  IMAD.MOV.U32 R3, RZ, RZ, R15 ;  /* 0x000000ffff037224 */ /* 0x000fc600078e000f */
[----:B------:R-:W-:Y:S02]  /*15d0*/  IMAD.X R15, RZ, RZ, R15, P1 ;  /* 0x000000ffff0f7224 */ /* 0x000fe400008e060f */
[----:B------:R-:W-:-:S04]  /*15e0*/  FFMA.SAT R9, R8, R9, 0.5 ;  /* 0x3f00000008097423 */ /* 0x000fc80000002009 */
[----:B------:R-:W-:-:S04]  /*15f0*/  FFMA.RM R9, R9, R16, 12582913 ;  /* 0x4b40000109097423 */ /* 0x000fc80000004010 */
[C---:B------:R-:W-:Y:S01]  /*1600*/  FADD R11, R9.reuse, -12583039 ;  /* 0xcb40007f090b7421 */ /* 0x040fe20000000000 */
[----:B------:R-:W-:-:S03]  /*1610*/  IMAD.SHL.U32 R9, R9, 0x800000, RZ ;  /* 0x0080000009097824 */ /* 0x000fc600078e00ff */
[----:B------:R-:W-:-:S04]  /*1620*/  FFMA R11, R8, 1.4426950216293334961, -R11 ;  /* 0x3fb8aa3b080b7823 */ /* 0x000fc8000000080b */
[----:B------:R-:W-:-:S04]  /*1630*/  FFMA R11, R8, 1.925963033500011079e-08, R11 ;  /* 0x32a57060080b7823 */ /* 0x000fc8000000000b */
[----:B------:R-:W0:Y:S02]  /*1640*/  MUFU.EX2 R8, R11 ;  /* 0x0000000b00087308 */ /* 0x000e240000000800 */
[----:B0-----:R-:W-:-:S04]  /*1650*/  FMUL R8, R9, R8 ;  /* 0x0000000809087220 */ /* 0x001fc80000400000 */
[----:B------:R-:W-:Y:S01]  /*1660*/  FADD R7, R8, R7 ;  /* 0x0000000708077221 */ /* 0x000fe20000000000 */
[----:B------:R0:W-:Y:S01]  /*1670*/  STG.E desc[UR6][R2.64], R8 ;  /* 0x0000000802007986 */ /* 0x0001e2000c101906 */
[----:B------:R-:W-:Y:S05]  /*1680*/  @P0 BRA `(.L_x_79) ;  /* 0xfffffffc009c0947 */ /* 0x000fea000383ffff */
.L_x_75:
[----:B------:R-:W-:Y:S05]  /*1690*/  BSYNC.RECONVERGENT B0 ;  /* 0x0000000000007941 */ /* 0x000fea0003800200 */
.L_x_74:
[C---:B------:R-:W-:Y:S01]  /*16a0*/  VIADD R0, R7.reuse, 0x1800000 ;  /* 0x0180000007007836 */ /* 0x040fe20000000000 */
[----:B------:R-:W-:Y:S01]  /*16b0*/  BSSY.RECONVERGENT B0, `(.L_x_80) ;  /* 0x000000e000007945 */ /* 0x000fe20003800200 */
[----:B------:R-:W-:-:S03]  /*16c0*/  FSETP.NEU.AND P3, PT, R7, RZ, PT ;  /* 0x000000ff0700720b */ /* 0x000fc60003f6d000 */
[----:B------:R-:W-:-:S04]  /*16d0*/  LOP3.LUT R0, R0, 0x7f800000, RZ, 0xc0, !PT ;  /* 0x7f80000000007812 */ /* 0x000fc800078ec0ff */
[----:B------:R-:W-:-:S13]  /*16e0*/  ISETP.GT.U32.AND P0, PT, R0, 0x1ffffff, PT ;  /* 0x01ffffff0000780c */ /* 0x000fda0003f04070 */
[----:B------:R-:W-:Y:S05]  /*16f0*/  @P0 BRA `(.L_x_81) ;  /* 0x0000000000140947 */ /* 0x000fea0003800000 */
[----:B------:R-:W-:Y:S02]  /*1700*/  MOV R0, R7 ;  /* 0x0000000700007202 */ /* 0x000fe40000000f00 */
[----:B01----:R-:W-:-:S07]  /*1710*/  MOV R8, 0x1730 ;  /* 0x0000173000087802 */ /* 0x003fce0000000f00 */
[----:B------:R-:W-:Y:S05]  /*1720*/  CALL.REL.NOINC `($__internal_3_$__cuda_sm20_rcp_rn_f32_slowpath) ;  /* 0x0000000800f47944 */ /* 0x000fea0003c00000 */
[----:B------:R-:W-:Y:S01]  /*1730*/  IMAD.MOV.U32 R0, RZ, RZ, R3 ;  /* 0x000000ffff007224 */ /* 0x000fe200078e0003 */
[----:B------:R-:W-:Y:S06]  /*1740*/  BRA `(.L_x_82) ;  /* 0x0000000000107947 */ /* 0x000fec0003800000 */
.L_x_81:
[----:B------:R-:W0:Y:S02]  /*1750*/  MUFU.RCP R0, R7 ;  /* 0x0000000700007308 */ /* 0x000e240000001000 */
[----:B0-----:R-:W-:-:S04]  /*1760*/  FFMA R2, R0, R7, -1 ;  /* 0xbf80000000027423 */ /* 0x001fc80000000007 */
[----:B------:R-:W-:-:S04]  /*1770*/  FADD.FTZ R3, -R2, -RZ ;  /* 0x800000ff02037221 */ /* 0x000fc80000010100 */
[----:B------:R-:W-:-:S07]  /*1780*/  FFMA R0, R0, R3, R0 ;  /* 0x0000000300007223 */ /* 0x000fce0000000000 */
.L_x_82:
[----:B------:R-:W-:Y:S05]  /*1790*/  BSYNC.RECONVERGENT B0 ;  /* 0x0000000000007941 */ /* 0x000fea0003800200 */
.L_x_80:
[----:B------:R-:W0:Y:S02]  /*17a0*/  LDC R2, c[0x0][0x394] ;  /* 0x0000e500ff027b82 */ /* 0x000e240000000800 */
[----:B0-----:R-:W-:-:S13]  /*17b0*/  ISETP.GE.AND P0, PT, R2, 0x1, PT ;  /* 0x000000010200780c */ /* 0x001fda0003f06270 */
[----:B------:R-:W-:Y:S05]  /*17c0*/  @!P0 EXIT ;  /* 0x000000000000894d */ /* 0x000fea0003800000 */
[----:B------:R-:W-:Y:S01]  /*17d0*/  ISETP.GE.U32.AND P0, PT, R2, 0x8, PT ;  /* 0x000000080200780c */ /* 0x000fe20003f06070 */
[----:B------:R-:W-:Y:S01]  /*17e0*/  IMAD.MOV.U32 R7, RZ, RZ, RZ ;  /* 0x000000ffff077224 */ /* 0x000fe200078e00ff */
[----:B------:R-:W-:Y:S02]  /*17f0*/  FSEL R0, R0, RZ, P3 ;  /* 0x000000ff00007208 */ /* 0x000fe40001800000 */
[----:B------:R-:W-:-:S09]  /*1800*/  LOP3.LUT R10, R2, 0x7, RZ, 0xc0, !PT ;  /* 0x00000007020a7812 */ /* 0x000fd200078ec0ff */
[----:B------:R-:W-:Y:S05]  /*1810*/  @!P0 BRA `(.L_x_83) ;  /* 0x0000000400608947 */ /* 0x000fea0003800000 */
[----:B------:R-:W1:Y:S01]  /*1820*/  LDCU.64 UR4, c[0x0][0x380] ;  /* 0x00007000ff0477ac */ /* 0x000e620008000a00 */
[----:B------:R-:W-:Y:S02]  /*1830*/  LOP3.LUT R7, R2, 0x7ffffff8, RZ, 0xc0, !PT ;  /* 0x7ffffff802077812 */ /* 0x000fe400078ec0ff */
[----:B-1----:R-:W-:Y:S01]  /*1840*/  LEA R8, P0, R6, UR4, 0x2 ;  /* 0x0000000406087c11 */ /* 0x002fe2000f8010ff */
[----:B------:R-:W-:-:S03]  /*1850*/  UMOV UR4, URZ ;  /* 0x000000ff00047c82 */ /* 0x000fc60008000000 */
[----:B------:R-:W-:Y:S02]  /*1860*/  IADD3 R8, P1, PT, R8, 0x10, RZ ;  /* 0x0000001008087810 */ /* 0x000fe40007f3e0ff */
[----:B------:R-:W-:-:S05]  /*1870*/  LEA.HI.X R11, R6, UR5, R5, 0x2, P0 ;  /* 0x00000005060b7c11 */ /* 0x000fca00080f1405 */
[----:B------:R-:W-:-:S07]  /*1880*/  IMAD.X R11, RZ, RZ, R11, P1 ;  /* 0x000000ffff0b7224 */ /* 0x000fce00008e060b */
.L_x_105:
[----:B------:R-:W-:Y:S01]  /*1890*/  ISETP.LT.AND P0, PT, R4, UR4, PT ;  /* 0x0000000404007c0c */ /* 0x000fe2000bf01270 */
[----:B------:R-:W-:Y:S01]  /*18a0*/  BSSY.RECONVERGENT B0, `(.L_x_84) ;  /* 0x0000009000007945 */ /* 0x000fe20003800200 */
[----:B0-2-4-:R-:W-:Y:S02]  /*18b0*/  IMAD.MOV.U32 R2, RZ, RZ, R8 ;  /* 0x000000ffff027224 */ /* 0x015fe400078e0008 */
[----:B------:R-:W-:-:S09]  /*18c0*/  IMAD.MOV.U32 R3, RZ, RZ, R11 ;  /* 0x000000ffff037224 */ /* 0x000fd200078e000b */
[----:B------:R-:W-:Y:S05]  /*18d0*/  @P0 BRA `(.L_x_85) ;  /* 0x0000000000100947 */ /* 0x000fea0003800000 */
[----:B------:R-:W2:Y:S02]  /*18e0*/  LDG.E R9, desc[UR6][R2.64+-0x10] ;  /* 0xfffff00602097981 */ /* 0x000ea4000c1e1900 */
[----:B--2---:R-:W-:-:S05]  /*18f0*/  FMUL R9, R0, R9 ;  /* 0x0000000900097220 */ /* 0x004fca0000400000 */
[----:B------:R1:W-:Y:S01]  /*1900*/  STG.E desc[UR6][R2.64+-0x10], R9 ;  /* 0xfffff00902007986 */ /* 0x0003e2000c101906 */
[----:B------:R-:W-:Y:S05]  /*1910*/  BRA `(.L_x_86) ;  /* 0x0000000000047947 */ /* 0x000fea0003800000 */
.L_x_85:
[----:B------:R0:W-:Y:S02]  /*1920*/  STG.E desc[UR6][R2.64+-0x10], RZ ;  /* 0xfffff0ff02007986 */ /* 0x0001e4000c101906 */
.L_x_86:
[----:B------:R-:W-:Y:S05]  /*1930*/  BSYNC.RECONVERGENT B0 ;  /* 0x0000000000007941 */ /* 0x000fea0003800200 */
.L_x_84:
[----:B------:R-:W-:Y:S01]  /*1940*/  ISETP.LE.AND P0, PT, R4, UR4, PT ;  /* 0x0000000404007c0c */ /* 0x000fe2000bf03270 */
[----:B------:R-:W-:-:S12]  /*1950*/  BSSY.RECONVERGENT B0, `(.L_x_87) ;  /* 0x0000007000007945 */ /* 0x000fd80003800200 */
[----:B------:R-:W-:Y:S05]  /*1960*/  @P0 BRA `(.L_x_88) ;  /* 0x0000000000100947 */ /* 0x000fea0003800000 */
[----:B-1----:R-:W2:Y:S02]  /*1970*/  LDG.E R9, desc[UR6][R2.64+-0xc] ;  /* 0xfffff40602097981 */ /* 0x002ea4000c1e1900 */
[----:B--2---:R-:W-:-:S05]  /*1980*/  FMUL R9, R0, R9 ;  /* 0x0000000900097220 */ /* 0x004fca0000400000 */
[----:B------:R3:W-:Y:S01]  /*1990*/  STG.E desc[UR6][R2.64+-0xc], R9 ;  /* 0xfffff40902007986 */ /* 0x0007e2000c101906 */
[----:B------:R-:W-:Y:S05]  /*19a0*/  BRA `(.L_x_89) ;  /* 0x0000000000047947 */ /* 0x000fea0003800000 */
.L_x_88:
[----:B------:R2:W-:Y:S02]  /*19b0*/  STG.E desc[UR6][R2.64+-0xc], RZ ;  /* 0xfffff4ff02007986 */ /* 0x0005e4000c101906 */
.L_x_89:
[----:B------:R-:W-:Y:S05]  /*19c0*/  BSYNC.RECONVERGENT B0 ;  /* 0x0000000000007941 */ /* 0x000fea0003800200 */
.L_x_87:
[----:B------:R-:W-:Y:S01]  /*19d0*/  UIADD3 UR5, UPT, UPT, UR4, 0x2, URZ ;  /* 0x0000000204057890 */ /* 0x000fe2000fffe0ff */
[----:B------:R-:W-:Y:S05]  /*19e0*/  BSSY.RECONVERGENT B0, `(.L_x_90) ;  /* 0x0000008000007945 */ /* 0x000fea0003800200 */
[----:B------:R-:W-:-:S13]  /*19f0*/  ISETP.LT.AND P0, PT, R4, UR5, PT ;  /* 0x0000000504007c0c */ /* 0x000fda000bf01270 */
[----:B------:R-:W-:Y:S05]  /*1a00*/  @P0 BRA `(.L_x_91) ;  /* 0x0000000000100947 */ /* 0x000fea0003800000 */
[----:B-1-3--:R-:W3:Y:S02]  /*1a10*/  LDG.E R9, desc[UR6][R2.64+-0x8] ;  /* 0xfffff80602097981 */ /* 0x00aee4000c1e1900 */
[----:B---3--:R-:W-:-:S05]  /*1a20*/  FMUL R9, R0, R9 ;  /* 0x0000000900097220 */ /* 0x008fca0000400000 */
[----:B------:R1:W-:Y:S01]  /*1a30*/  STG.E desc[UR6][R2.64+-0x8], R9 ;  /* 0xfffff80902007986 */ /* 0x0003e2000c101906 */
[----:B------:R-:W-:Y:S05]  /*1a40*/  BRA `(.L_x_92) ;  /* 0x0000000000047947 */ /* 0x000fea0003800000 */
.L_x_91:
[----:B------:R4:W-:Y:S02]  /*1a50*/  STG.E desc[UR6][R2.64+-0x8], RZ ;  /* 0xfffff8ff02007986 */ /* 0x0009e4000c101906 */
.L_x_92:
[----:B------:R-:W-:Y:S05]  /*1a60*/  BSYNC.RECONVERGENT B0 ;  /* 0x0000000000007941 */ /* 0x000fea0003800200 */
.L_x_90:
        /* <DEDUP_REMOVED lines=8> */
.L_x_94:
[----:B------:R0:W-:Y:S02]  /*1af0*/  STG.E desc[UR6][R2.64+-0x4], RZ ;  /* 0xfffffcff02007986 */ /* 0x0001e4000c101906 */
.L_x_95:
[----:B------:R-:W-:Y:S05]  /*1b00*/  BSYNC.RECONVERGENT B0 ;  /* 0x0000000000007941 */ /* 0x000fea0003800200 */
.L_x_93:
        /* <DEDUP_REMOVED lines=8> */
.L_x_97:
[----:B------:R0:W-:Y:S02]  /*1b90*/  STG.E desc[UR6][R2.64], RZ ;  /* 0x000000ff02007986 */ /* 0x0001e4000c101906 */
.L_x_98:
[----:B------:R-:W-:Y:S05]  /*1ba0*/  BSYNC.RECONVERGENT B0 ;  /* 0x0000000000007941 */ /* 0x000fea0003800200 */
.L_x_96:
        /* <DEDUP_REMOVED lines=8> */
.L_x_100:
[----:B------:R0:W-:Y:S02]  /*1c30*/  STG.E desc[UR6][R2.64+0x4], RZ ;  /* 0x000004ff02007986 */ /* 0x0001e4000c101906 */
.L_x_101:
[----:B------:R-:W-:Y:S05]  /*1c40*/  BSYNC.RECONVERGENT B0 ;  /* 0x0000000000007941 */ /* 0x000fea0003800200 */
.L_x_99:
        /* <DEDUP_REMOVED lines=8> */
.L_x_103:
[----:B------:R0:W-:Y:S02]  /*1cd0*/  STG.E desc[UR6][R2.64+0x8], RZ ;  /* 0x000008ff02007986 */ /* 0x0001e4000c101906 */
.L_x_104:
[----:B------:R-:W-:Y:S05]  /*1ce0*/  BSYNC.RECONVERGENT B0 ;  /* 0x0000000000007941 */ /* 0x000fea0003800200 */
.L_x_102:
[----:B------:R-:W-:-:S06]  /*1cf0*/  UIADD3 UR5, UPT, UPT, UR4, 0x7, URZ ;  /* 0x0000000704057890 */ /* 0x000fcc000fffe0ff */
[----:B------:R-:W-:-:S13]  /*1d00*/  ISETP.LT.AND P0, PT, R4, UR5, PT ;  /* 0x0000000504007c0c */ /* 0x000fda000bf01270 */
[----:B-1-3--:R-:W3:Y:S01]  /*1d10*/  @!P0 LDG.E R9, desc[UR6][R2.64+0xc] ;  /* 0x00000c0602098981 */ /* 0x00aee2000c1e1900 */
[----:B------:R-:W-:Y:S01]  /*1d20*/  UIADD3 UR4, UPT, UPT, UR4, 0x8, URZ ;  /* 0x0000000804047890 */ /* 0x000fe2000fffe0ff */
[----:B------:R-:W-:-:S05]  /*1d30*/  IADD3 R8, P1, PT, R2, 0x20, RZ ;  /* 0x0000002002087810 */ /* 0x000fca0007f3e0ff */
[----:B------:R-:W-:Y:S02]  /*1d40*/  IMAD.X R11, RZ, RZ, R3, P1 ;  /* 0x000000ffff0b7224 */ /* 0x000fe400008e0603 */
[----:B---3--:R-:W-:-:S05]  /*1d50*/  @!P0 FMUL R9, R0, R9 ;  /* 0x0000000900098220 */ /* 0x008fca0000400000 */
[----:B------:R3:W-:Y:S04]  /*1d60*/  @!P0 STG.E desc[UR6][R2.64+0xc], R9 ;  /* 0x00000c0902008986 */ /* 0x0007e8000c101906 */
[----:B------:R3:W-:Y:S01]  /*1d70*/  @P0 STG.E desc[UR6][R2.64+0xc], RZ ;  /* 0x00000cff02000986 */ /* 0x0007e2000c101906 */
[----:B------:R-:W-:-:S13]  /*1d80*/  ISETP.NE.AND P0, PT, R7, UR4, PT ;  /* 0x0000000407007c0c */ /* 0x000fda000bf05270 */
[----:B---3--:R-:W-:Y:S05]  /*1d90*/  @P0 BRA `(.L_x_105) ;  /* 0xfffffff800bc0947 */ /* 0x008fea000383ffff */
.L_x_83:
[----:B------:R-:W-:-:S13]  /*1da0*/  ISETP.NE.AND P0, PT, R10, RZ, PT ;  /* 0x000000ff0a00720c */ /* 0x000fda0003f05270 */
[----:B------:R-:W-:Y:S05]  /*1db0*/  @!P0 EXIT ;  /* 0x000000000000894d */ /* 0x000fea0003800000 */
[----:B------:R-:W0:Y:S01]  /*1dc0*/  LDCU.64 UR4, c[0x0][0x380] ;  /* 0x00007000ff0477ac */ /* 0x000e220008000a00 */
[----:B------:R-:W3:Y:S01]  /*1dd0*/  LDC R11, c[0x0][0x394] ;  /* 0x0000e500ff0b7b82 */ /* 0x000ee20000000800 */
[----:B------:R-:W-:Y:S02]  /*1de0*/  ISETP.GE.U32.AND P0, PT, R10, 0x4, PT ;  /* 0x000000040a00780c */ /* 0x000fe40003f06070 */
[----:B0-2-4-:R-:W-:-:S04]  /*1df0*/  LEA R2, P1, R6, UR4, 0x2 ;  /* 0x0000000406027c11 */ /* 0x015fc8000f8210ff */
[----:B------:R-:W-:Y:S02]  /*1e00*/  LEA.HI.X R3, R6, UR5, R5, 0x2, P1 ;  /* 0x0000000506037c11 */ /* 0x000fe400088f1405 */
[----:B---3--:R-:W-:-:S05]  /*1e10*/  LOP3.LUT R6, R11, 0x3, RZ, 0xc0, !PT ;  /* 0x000000030b067812 */ /* 0x008fca00078ec0ff */
[----:B------:R-:W-:Y:S05]  /*1e20*/  @!P0 BRA `(.L_x_106) ;  /* 0x0000000000a08947 */ /* 0x000fea0003800000 */
[C---:B------:R-:W-:Y:S01]  /*1e30*/  ISETP.GT.AND P0, PT, R7.reuse, R4, PT ;  /* 0x000000040700720c */ /* 0x040fe20003f04270 */
[----:B------:R-:W-:Y:S01]  /*1e40*/  BSSY.RECONVERGENT B0, `(.L_x_107) ;  /* 0x0000008000007945 */ /* 0x000fe20003800200 */
[----:B-1----:R-:W-:-:S11]  /*1e50*/  IMAD.WIDE.U32 R8, R7, 0x4, R2 ;  /* 0x0000000407087825 */ /* 0x002fd600078e0002 */
[----:B------:R-:W-:Y:S05]  /*1e60*/  @P0 BRA `(.L_x_108) ;  /* 0x0000000000100947 */ /* 0x000fea0003800000 */
[----:B------:R-:W2:Y:S02]  /*1e70*/  LDG.E R5, desc[UR6][R8.64] ;  /* 0x0000000608057981 */ /* 0x000ea4000c1e1900 */
[----:B--2---:R-:W-:-:S05]  /*1e80*/  FMUL R5, R0, R5 ;  /* 0x0000000500057220 */ /* 0x004fca0000400000 */
[----:B------:R0:W-:Y:S01]  /*1e90*/  STG.E desc[UR6][R8.64], R5 ;  /* 0x0000000508007986 */ /* 0x0001e2000c101906 */
[----:B------:R-:W-:Y:S05]  /*1ea0*/  BRA `(.L_x_109) ;  /* 0x0000000000047947 */ /* 0x000fea0003800000 */
.L_x_108:
[----:B------:R1:W-:Y:S02]  /*1eb0*/  STG.E desc[UR6][R8.64], RZ ;  /* 0x000000ff08007986 */ /* 0x0003e4000c101906 */
.L_x_109:
[----:B------:R-:W-:Y:S05]  /*1ec0*/  BSYNC.RECONVERGENT B0 ;  /* 0x0000000000007941 */ /* 0x000fea0003800200 */
.L_x_107:
[----:B------:R-:W-:Y:S01]  /*1ed0*/  ISETP.GE.AND P0, PT, R7, R4, PT ;  /* 0x000000040700720c */ /* 0x000fe20003f06270 */
[----:B------:R-:W-:-:S12]  /*1ee0*/  BSSY.RECONVERGENT B0, `(.L_x_110) ;  /* 0x0000007000007945 */ /* 0x000fd80003800200 */
[----:B------:R-:W-:Y:S05]  /*1ef0*/  @P0 BRA `(.L_x_111) ;  /* 0x0000000000100947 */ /* 0x000fea0003800000 */
[----:B0-----:R-:W2:Y:S02]  /*1f00*/  LDG.E R5, desc[UR6][R8.64+0x4] ;  /* 0x0000040608057981 */ /* 0x001ea4000c1e1900 */
[----:B--2---:R-:W-:-:S05]  /*1f10*/  FMUL R5, R0, R5 ;  /* 0x0000000500057220 */ /* 0x004fca0000400000 */
[----:B------:R0:W-:Y:S01]  /*1f20*/  STG.E desc[UR6][R8.64+0x4], R5 ;  /* 0x0000040508007986 */ /* 0x0001e2000c101906 */
[----:B------:R-:W-:Y:S05]  /*1f30*/  BRA `(.L_x_112) ;  /* 0x0000000000047947 */ /* 0x000fea0003800000 */
.L_x_111:
[----:B------:R2:W-:Y:S02]  /*1f40*/  STG.E desc[UR6][R8.64+0x4], RZ ;  /* 0x000004ff08007986 */ /* 0x0005e4000c101906 */
.L_x_112:
[----:B------:R-:W-:Y:S05]  /*1f50*/  BSYNC.RECONVERGENT B0 ;  /* 0x0000000000007941 */ /* 0x000fea0003800200 */
.L_x_110:
[----:B0-----:R-:W-:Y:S01]  /*1f60*/  VIADD R5, R7, 0x2 ;  /* 0x0000000207057836 */ /* 0x001fe20000000000 */
[----:B------:R-:W-:Y:S04]  /*1f70*/  BSSY.RECONVERGENT B0, `(.L_x_113) ;  /* 0x0000008000007945 */ /* 0x000fe80003800200 */
[----:B------:R-:W-:-:S13]  /*1f80*/  ISETP.GT.AND P0, PT, R5, R4, PT ;  /* 0x000000040500720c */ /* 0x000fda0003f04270 */
[----:B------:R-:W-:Y:S05]  /*1f90*/  @P0 BRA `(.L_x_114) ;  /* 0x0000000000100947 */ /* 0x000fea0003800000 */
[----:B------:R-:W3:Y:S02]  /*1fa0*/  LDG.E R5, desc[UR6][R8.64+0x8] ;  /* 0x0000080608057981 */ /* 0x000ee4000c1e1900 */
[----:B---3--:R-:W-:-:S05]  /*1fb0*/  FMUL R5, R0, R5 ;  /* 0x0000000500057220 */ /* 0x008fca0000400000 */
[----:B------:R0:W-:Y:S01]  /*1fc0*/  STG.E desc[UR6][R8.64+0x8], R5 ;  /* 0x0000080508007986 */ /* 0x0001e2000c101906 */
[----:B------:R-:W-:Y:S05]  /*1fd0*/  BRA `(.L_x_115) ;  /* 0x0000000000047947 */ /* 0x000fea0003800000 */
.L_x_114:
[----:B------:R3:W-:Y:S02]  /*1fe0*/  STG.E desc[UR6][R8.64+0x8], RZ ;  /* 0x000008ff08007986 */ /* 0x0007e4000c101906 */
.L_x_115:
[----:B------:R-:W-:Y:S05]  /*1ff0*/  BSYNC.RECONVERGENT B0 ;  /* 0x0000000000007941 */ /* 0x000fea0003800200 */
.L_x_113:
[----:B0-----:R-:W-:Y:S01]  /*2000*/  VIADD R5, R7, 0x3 ;  /* 0x0000000307057836 */ /* 0x001fe20000000000 */
[----:B------:R-:W-:Y:S04]  /*2010*/  BSSY.RECONVERGENT B0, `(.L_x_116) ;  /* 0x0000008000007945 */ /* 0x000fe80003800200 */
[----:B------:R-:W-:-:S13]  /*2020*/  ISETP.GT.AND P0, PT, R5, R4, PT ;  /* 0x000000040500720c */ /* 0x000fda0003f04270 */
[----:B------:R-:W-:Y:S05]  /*2030*/  @P0 BRA `(.L_x_117) ;  /* 0x0000000000100947 */ /* 0x000fea0003800000 */
[----:B------:R-:W4:Y:S02]  /*2040*/  LDG.E R5, desc[UR6][R8.64+0xc] ;  /* 0x00000c0608057981 */ /* 0x000f24000c1e1900 */
[----:B----4-:R-:W-:-:S05]  /*2050*/  FMUL R5, R0, R5 ;  /* 0x0000000500057220 */ /* 0x010fca0000400000 */
[----:B------:R0:W-:Y:S01]  /*2060*/  STG.E desc[UR6][R8.64+0xc], R5 ;  /* 0x00000c0508007986 */ /* 0x0001e2000c101906 */
[----:B------:R-:W-:Y:S05]  /*2070*/  BRA `(.L_x_118) ;  /* 0x0000000000047947 */ /* 0x000fea0003800000 */
.L_x_117:
[----:B------:R4:W-:Y:S02]  /*2080*/  STG.E desc[UR6][R8.64+0xc], RZ ;  /* 0x00000cff08007986 */ /* 0x0009e4000c101906 */
.L_x_118:
[----:B------:R-:W-:Y:S05]  /*2090*/  BSYNC.RECONVERGENT B0 ;  /* 0x0000000000007941 */ /* 0x000fea0003800200 */
.L_x_116:
[----:B------:R-:W-:-:S07]  /*20a0*/  VIADD R7, R7, 0x4 ;  /* 0x0000000407077836 */ /* 0x000fce0000000000 */
.L_x_106:
[----:B------:R-:W-:-:S13]  /*20b0*/  ISETP.NE.AND P0, PT, R6, RZ, PT ;  /* 0x000000ff0600720c */ /* 0x000fda0003f05270 */
[----:B------:R-:W-:Y:S05]  /*20c0*/  @!P0 EXIT ;  /* 0x000000000000894d */ /* 0x000fea0003800000 */
[----:B------:R-:W-:-:S13]  /*20d0*/  ISETP.NE.AND P0, PT, R6, 0x1, PT ;  /* 0x000000010600780c */ /* 0x000fda0003f05270 */
[----:B------:R-:W-:Y:S05]  /*20e0*/  @!P0 BRA `(.L_x_119) ;  /* 0x0000000000508947 */ /* 0x000fea0003800000 */
[C---:B------:R-:W-:Y:S01]  /*20f0*/  ISETP.GT.AND P0, PT, R7.reuse, R4, PT ;  /* 0x000000040700720c */ /* 0x040fe20003f04270 */
[----:B------:R-:W-:Y:S01]  /*2100*/  BSSY.RECONVERGENT B0, `(.L_x_120) ;  /* 0x0000008000007945 */ /* 0x000fe20003800200 */
[----:B01234-:R-:W-:-:S11]  /*2110*/  IMAD.WIDE.U32 R8, R7, 0x4, R2 ;  /* 0x0000000407087825 */ /* 0x01ffd600078e0002 */
[----:B------:R-:W-:Y:S05]  /*2120*/  @P0 BRA `(.L_x_121) ;  /* 0x0000000000100947 */ /* 0x000fea0003800000 */
[----:B------:R-:W2:Y:S02]  /*2130*/  LDG.E R5, desc[UR6][R8.64] ;  /* 0x0000000608057981 */ /* 0x000ea4000c1e1900 */
[----:B--2---:R-:W-:-:S05]  /*2140*/  FMUL R5, R0, R5 ;  /* 0x0000000500057220 */ /* 0x004fca0000400000 */
[----:B------:R1:W-:Y:S01]  /*2150*/  STG.E desc[UR6][R8.64], R5 ;  /* 0x0000000508007986 */ /* 0x0003e2000c101906 */
[----:B------:R-:W-:Y:S05]  /*2160*/  BRA `(.L_x_122) ;  /* 0x0000000000047947 */ /* 0x000fea0003800000 */
.L_x_121:
[----:B------:R0:W-:Y:S02]  /*2170*/  STG.E desc[UR6][R8.64], RZ ;  /* 0x000000ff08007986 */ /* 0x0001e4000c101906 */
.L_x_122:
[----:B------:R-:W-:Y:S05]  /*2180*/  BSYNC.RECONVERGENT B0 ;  /* 0x0000000000007941 */ /* 0x000fea0003800200 */
.L_x_120:
[----:B------:R-:W-:Y:S01]  /*2190*/  ISETP.GE.AND P0, PT, R7, R4, PT ;  /* 0x000000040700720c */ /* 0x000fe20003f06270 */
[----:B------:R-:W-:-:S12]  /*21a0*/  BSSY.RECONVERGENT B0, `(.L_x_123) ;  /* 0x0000007000007945 */ /* 0x000fd80003800200 */
[----:B------:R-:W-:Y:S05]  /*21b0*/  @P0 BRA `(.L_x_124) ;  /* 0x0000000000100947 */ /* 0x000fea0003800000 */
[----:B-1----:R-:W2:Y:S02]  /*21c0*/  LDG.E R5, desc[UR6][R8.64+0x4] ;  /* 0x0000040608057981 */ /* 0x002ea4000c1e1900 */
[----:B--2---:R-:W-:-:S05]  /*21d0*/  FMUL R5, R0, R5 ;  /* 0x0000000500057220 */ /* 0x004fca0000400000 */
[----:B------:R1:W-:Y:S01]  /*21e0*/  STG.E desc[UR6][R8.64+0x4], R5 ;  /* 0x0000040508007986 */ /* 0x0003e2000c101906 */
[----:B------:R-:W-:Y:S05]  /*21f0*/  BRA `(.L_x_125) ;  /* 0x0000000000047947 */ /* 0x000fea0003800000 */
.L_x_124:
[----:B------:R2:W-:Y:S02]  /*2200*/  STG.E desc[UR6][R8.64+0x4], RZ ;  /* 0x000004ff08007986 */ /* 0x0005e4000c101906 */
.L_x_125:
[----:B------:R-:W-:Y:S05]  /*2210*/  BSYNC.RECONVERGENT B0 ;  /* 0x0000000000007941 */ /* 0x000fea0003800200 */
.L_x_123:
[----:B------:R-:W-:-:S07]  /*2220*/  VIADD R7, R7, 0x2 ;  /* 0x0000000207077836 */ /* 0x000fce0000000000 */
.L_x_119:
[----:B01----:R-:W-:-:S04]  /*2230*/  LOP3.LUT R5, R11, 0x1, RZ, 0xc0, !PT ;  /* 0x000000010b057812 */ /* 0x003fc800078ec0ff */
[----:B------:R-:W-:-:S13]  /*2240*/  ISETP.NE.U32.AND P0, PT, R5, 0x1, PT ;  /* 0x000000010500780c */ /* 0x000fda0003f05070 */
[----:B------:R-:W-:Y:S05]  /*2250*/  @P0 EXIT ;  /* 0x000000000000094d */ /* 0x000fea0003800000 */
[----:B------:R-:W-:-:S13]  /*2260*/  ISETP.GT.AND P0, PT, R7, R4, PT ;  /* 0x000000040700720c */ /* 0x000fda0003f04270 */
[----:B------:R-:W-:Y:S05]  /*2270*/  @P0 BRA `(.L_x_126) ;  /* 0x0000000000140947 */ /* 0x000fea0003800000 */
[----:B------:R-:W-:-:S05]  /*2280*/  IMAD.WIDE.U32 R2, R7, 0x4, R2 ;  /* 0x0000000407027825 */ /* 0x000fca00078e0002 */
[----:B------:R-:W5:Y:S02]  /*2290*/  LDG.E R5, desc[UR6][R2.64] ;  /* 0x0000000602057981 */ /* 0x000f64000c1e1900 */
[----:B-----5:R-:W-:-:S05]  /*22a0*/  FMUL R5, R0, R5 ;  /* 0x0000000500057220 */ /* 0x020fca0000400000 */
[----:B------:R-:W-:Y:S01]  /*22b0*/  STG.E desc[UR6][R2.64], R5 ;  /* 0x0000000502007986 */ /* 0x000fe2000c101906 */
[----:B------:R-:W-:Y:S05]  /*22c0*/  EXIT ;  /* 0x000000000000794d */ /* 0x000fea0003800000 */
.L_x_126:
[----:B------:R-:W-:-:S05]  /*22d0*/  IMAD.WIDE.U32 R2, R7, 0x4, R2 ;  /* 0x0000000407027825 */ /* 0x000fca00078e0002 */
[----:B------:R-:W-:Y:S01]  /*22e0*/  STG.E desc[UR6][R2.64], RZ ;  /* 0x000000ff02007986 */ /* 0x000fe2000c101906 */
[----:B------:R-:W-:Y:S05]  /*22f0*/  EXIT ;  /* 0x000000000000794d */ /* 0x000fea0003800000 */
        .weak           $__internal_3_$__cuda_sm20_rcp_rn_f32_slowpath
        .type           $__internal_3_$__cuda_sm20_rcp_rn_f32_slowpath,@function
        .size           $__internal_3_$__cuda_sm20_rcp_rn_f32_slowpath,(.L_x_148 - $__internal_3_$__cuda_sm20_rcp_rn_f32_slowpath)
$__internal_3_$__cuda_sm20_rcp_rn_f32_slowpath:
[----:B------:R-:W-:Y:S01]  /*2300*/  IMAD.SHL.U32 R2, R0, 0x2, RZ ;  /* 0x0000000200027824 */ /* 0x000fe200078e00ff */
[----:B------:R-:W-:Y:S04]  /*2310*/  BSSY.RECONVERGENT B1, `(.L_x_127) ;  /* 0x0000030000017945 */ /* 0x000fe80003800200 */
[----:B------:R-:W-:-:S04]  /*2320*/  SHF.R.U32.HI R9, RZ, 0x18, R2 ;  /* 0x00000018ff097819 */ /* 0x000fc80000011602 */
[----:B------:R-:W-:-:S13]  /*2330*/  ISETP.NE.U32.AND P0, PT, R9, RZ, PT ;  /* 0x000000ff0900720c */ /* 0x000fda0003f05070 */
[----:B------:R-:W-:Y:S05]  /*2340*/  @P0 BRA `(.L_x_128) ;  /* 0x0000000000280947 */ /* 0x000fea0003800000 */
[----:B------:R-:W-:-:S05]  /*2350*/  IMAD.SHL.U32 R2, R0, 0x2, RZ ;  /* 0x0000000200027824 */ /* 0x000fca00078e00ff */
        /* <DEDUP_REMOVED lines=9> */
.L_x_128:
[----:B------:R-:W-:-:S05]  /*23f0*/  VIADD R11, R9, 0xffffff03 ;  /* 0xffffff03090b7836 */ /* 0x000fca0000000000 */
[----:B------:R-:W-:-:S13]  /*2400*/  ISETP.GT.U32.AND P0, PT, R11, 0x1, PT ;  /* 0x000000010b00780c */ /* 0x000fda0003f04070 */
[----:B------:R-:W-:Y:S05]  /*2410*/  @P0 BRA `(.L_x_130) ;  /* 0x0000000000780947 */ /* 0x000fea0003800000 */
[----:B------:R-:W-:Y:S01]  /*2420*/  LOP3.LUT R2, R0, 0x7fffff, RZ, 0xc0, !PT ;  /* 0x007fffff00027812 */ /* 0x000fe200078ec0ff */
[----:B------:R-:W-:-:S03]  /*2430*/  IMAD.MOV.U32 R12, RZ, RZ, 0x3 ;  /* 0x00000003ff0c7424 */ /* 0x000fc600078e00ff */
[----:B------:R-:W-:Y:S02]  /*2440*/  LOP3.LUT R2, R2, 0x3f800000, RZ, 0xfc, !PT ;  /* 0x3f80000002027812 */ /* 0x000fe400078efcff */
[----:B------:R-:W-:Y:S02]  /*2450*/  SHF.L.U32 R12, R12, R11, RZ ;  /* 0x0000000b0c0c7219 */ /* 0x000fe400000006ff */
[----:B------:R-:W0:Y:S02]  /*2460*/  MUFU.RCP R3, R2 ;  /* 0x0000000200037308 */ /* 0x000e240000001000 */
        /* <DEDUP_REMOVED lines=8> */
[----:B------:R-:W-:-:S03]  /*24f0*/  LOP3.LUT R12, R12, R3, RZ, 0xc0, !PT ;  /* 0x000000030c0c7212 */ /* 0x000fc600078ec0ff */
[----:B------:R-:W-:Y:S01]  /*2500*/  IMAD.MOV R2, RZ, RZ, -R7 ;  /* 0x000000ffff027224 */ /* 0x000fe200078e0a07 */
[----:B------:R-:W-:-:S04]  /*2510*/  SHF.R.U32.HI R12, RZ, R11, R12 ;  /* 0x0000000bff0c7219 */ /* 0x000fc8000001160c */
[----:B------:R-:W-:Y:S02]  /*2520*/  LOP3.LUT P1, RZ, R2, R11, R3, 0xf8, !PT ;  /* 0x0000000b02ff7212 */ /* 0x000fe4000782f803 */
[C---:B------:R-:W-:Y:S02]  /*2530*/  LOP3.LUT P0, RZ, R12.reuse, 0x1, RZ, 0xc0, !PT ;  /* 0x000000010cff7812 */ /* 0x040fe4000780c0ff */
[----:B------:R-:W-:-:S04]  /*2540*/  LOP3.LUT P2, RZ, R12, 0x2, RZ, 0xc0, !PT ;  /* 0x000000020cff7812 */ /* 0x000fc8000784c0ff */
[----:B------:R-:W-:Y:S02]  /*2550*/  PLOP3.LUT P0, PT, P0, P1, P2, 0xe0, 0x0 ;  /* 0x000000000000781c */ /* 0x000fe40000703c20 */
[----:B------:R-:W-:Y:S02]  /*2560*/  LOP3.LUT P1, RZ, R0, 0x7fffff, RZ, 0xc0, !PT ;  /* 0x007fffff00ff7812 */ /* 0x000fe4000782c0ff */
[----:B------:R-:W-:-:S05]  /*2570*/  SEL R2, RZ, 0x1, !P0 ;  /* 0x00000001ff027807 */ /* 0x000fca0004000000 */
[----:B------:R-:W-:-:S05]  /*2580*/  IMAD.MOV R2, RZ, RZ, -R2 ;  /* 0x000000ffff027224 */ /* 0x000fca00078e0a02 */
[----:B------:R-:W-:Y:S01]  /*2590*/  ISETP.GE.AND P0, PT, R2, RZ, PT ;  /* 0x000000ff0200720c */ /* 0x000fe20003f06270 */
[----:B------:R-:W-:-:S05]  /*25a0*/  VIADD R2, R9, 0xffffff04 ;  /* 0xffffff0409027836 */ /* 0x000fca0000000000 */
[----:B------:R-:W-:-:S07]  /*25b0*/  SHF.R.U32.HI R3, RZ, R2, R3 ;  /* 0x00000002ff037219 */ /* 0x000fce0000011603 */
[----:B------:R-:W-:-:S04]  /*25c0*/  @!P0 VIADD R3, R3, 0x1 ;  /* 0x0000000103038836 */ /* 0x000fc80000000000 */
[----:B------:R-:W-:-:S05]  /*25d0*/  @!P1 IMAD.SHL.U32 R3, R3, 0x2, RZ ;  /* 0x0000000203039824 */ /* 0x000fca00078e00ff */
[----:B------:R-:W-:Y:S01]  /*25e0*/  LOP3.LUT R3, R3, 0x80000000, R0, 0xf8, !PT ;  /* 0x8000000003037812 */ /* 0x000fe200078ef800 */
[----:B------:R-:W-:Y:S06]  /*25f0*/  BRA `(.L_x_129) ;  /* 0x0000000000047947 */ /* 0x000fec0003800000 */
.L_x_130:
[----:B------:R0:W1:Y:S02]  /*2600*/  MUFU.RCP R3, R0 ;  /* 0x0000000000037308 */ /* 0x0000640000001000 */
.L_x_129:
[----:B------:R-:W-:Y:S05]  /*2610*/  BSYNC.RECONVERGENT B1 ;  /* 0x0000000000017941 */ /* 0x000fea0003800200 */
.L_x_127:
[----:B------:R-:W-:-:S04]  /*2620*/  IMAD.MOV.U32 R9, RZ, RZ, 0x0 ;  /* 0x00000000ff097424 */ /* 0x000fc800078e00ff */
[----:B01----:R-:W-:Y:S05]  /*2630*/  RET.REL.NODEC R8 `(attention_softmax_kernel) ;  /* 0xffffffd808707950 */ /* 0x003fea0003c3ffff */
.L_x_131:
        /* <DEDUP_REMOVED lines=12> */
.L_x_148:


//--------------------- .text.attention_query_key_kernel --------------------------
	.section	.text.attention_query_key_kernel,"ax",@progbits
	.align	128
        .global         attention_query_key_kernel
        .type           attention_query_key_kernel,@function
        .size           attention_query_key_kernel,(.L_x_150 - attention_query_key_kernel)
        .other          attention_query_key_kernel,@"STO_CUDA_ENTRY STV_DEFAULT"
attention_query_key_kernel:
.text.attention_query_key_kernel:
[----:B------:R-:W-:Y:S01]  /*0000*/  LDC R1, c[0x0][0x37c] ;  /* 0x0000df00ff017b82 */ /* 0x000fe20000000800 */
[----:B------:R-:W0:Y:S07]  /*0010*/  S2R R7, SR_TID.X ;  /* 0x0000000000077919 */ /* 0x000e2e0000002100 */
[----:B------:R-:W1:Y:S08]  /*0020*/  LDC.64 R2, c[0x0][0x390] ;  /* 0x0000e400ff027b82 */ /* 0x000e700000000a00 */
[----:B------:R-:W0:Y:S08]  /*0030*/  S2UR UR4, SR_CTAID.X ;  /* 0x00000000000479c3 */ /* 0x000e300000002500 */
[----:B------:R-:W0:Y:S08]  /*0040*/  LDC R4, c[0x0][0x360] ;  /* 0x0000d800ff047b82 */ /* 0x000e300000000800 */
[----:B------:R-:W2:Y:S01]  /*0050*/  LDC R0, c[0x0][0x39c] ;  /* 0x0000e700ff007b82 */ /* 0x000ea20000000800 */
[----:B-1----:R-:W-:-:S04]  /*0060*/  IMAD R2, R3, R2, RZ ;  /* 0x0000000203027224 */ /* 0x002fc800078e02ff */
[----:B------:R-:W-:Y:S02]  /*0070*/  IMAD R5, R2, R3, RZ ;  /* 0x0000000302057224 */ /* 0x000fe400078e02ff */
[----:B0-----:R-:W-:Y:S02]  /*0080*/  IMAD R2, R4, UR4, R7 ;  /* 0x0000000404027c24 */ /* 0x001fe4000f8e0207 */
[----:B--2---:R-:W-:-:S05]  /*0090*/  IMAD R5, R5, R0, RZ ;  /* 0x0000000005057224 */ /* 0x004fca00078e02ff */
[----:B------:R-:W-:-:S13]  /*00a0*/  ISETP.GE.AND P0, PT, R2, R5, PT ;  /* 0x000000050200720c */ /* 0x000fda0003f06270 */
[----:B------:R-:W-:Y:S05]  /*00b0*/  @P0 EXIT ;  /* 0x000000000000094d */ /* 0x000fea0003800000 */
[----:B------:R-:W-:Y:S01]  /*00c0*/  IABS R11, R3 ;  /* 0x00000003000b7213 */ /* 0x000fe20000000000 */
[----:B------:R-:W0:Y:S03]  /*00d0*/  LDCU.64 UR4, c[0x0][0x358] ;  /* 0x00006b00ff0477ac */ /* 0x000e260008000a00 */
[----:B------:R-:W1:Y:S08]  /*00e0*/  I2F.RP R7, R11 ;  /* 0x0000000b00077306 */ /* 0x000e700000209400 */
[----:B-1----:R-:W1:Y:S02]  /*00f0*/  MUFU.RCP R7, R7 ;  /* 0x0000000700077308 */ /* 0x002e640000001000 */
[----:B-1----:R-:W-:-:S06]  /*0100*/  VIADD R4, R7, 0xffffffe ;  /* 0x0ffffffe07047836 */ /* 0x002fcc0000000000 */
[----:B------:R1:W2:Y:S02]  /*0110*/  F2I.FTZ.U32.TRUNC.NTZ R5, R4 ;  /* 0x0000000400057305 */ /* 0x0002a4000021f000 */
[----:B-1----:R-:W-:Y:S02]  /*0120*/  IMAD.MOV.U32 R4, RZ, RZ, RZ ;  /* 0x000000ffff047224 */ /* 0x002fe400078e00ff */
[----:B--2---:R-:W-:-:S04]  /*0130*/  IMAD.MOV R6, RZ, RZ, -R5 ;  /* 0x000000ffff067224 */ /* 0x004fc800078e0a05 */
[----:B------:R-:W-:Y:S01]  /*0140*/  IMAD R9, R6, R11, RZ ;  /* 0x0000000b06097224 */ /* 0x000fe200078e02ff */
[----:B------:R-:W-:-:S03]  /*0150*/  IABS R6, R2 ;  /* 0x0000000200067213 */ /* 0x000fc60000000000 */
[----:B------:R-:W-:Y:S01]  /*0160*/  IMAD.HI.U32 R5, R5, R9, R4 ;  /* 0x0000000905057227 */ /* 0x000fe200078e0004 */
[-C--:B------:R-:W-:Y:S02]  /*0170*/  LOP3.LUT R4, R2, R3.reuse, RZ, 0x3c, !PT ;  /* 0x0000000302047212 */ /* 0x080fe400078e3cff */
[----:B------:R-:W-:Y:S02]  /*0180*/  LOP3.LUT R9, RZ, R3, RZ, 0x33, !PT ;  /* 0x00000003ff097212 */ /* 0x000fe400078e33ff */
[----:B------:R-:W-:Y:S01]  /*0190*/  ISETP.GE.AND P2, PT, R4, RZ, PT ;  /* 0x000000ff0400720c */ /* 0x000fe20003f46270 */
[----:B------:R-:W-:-:S04]  /*01a0*/  IMAD.HI.U32 R8, R5, R6, RZ ;  /* 0x0000000605087227 */ /* 0x000fc800078e00ff */
[----:B------:R-:W-:-:S04]  /*01b0*/  IMAD.MOV R7, RZ, RZ, -R8 ;  /* 0x000000ffff077224 */ /* 0x000fc800078e0a08 */
[----:B------:R-:W-:-:S05]  /*01c0*/  IMAD R7, R11, R7, R6 ;  /* 0x000000070b077224 */ /* 0x000fca00078e0206 */
[----:B------:R-:W-:-:S13]  /*01d0*/  ISETP.GT.U32.AND P1, PT, R11, R7, PT ;  /* 0x000000070b00720c */ /* 0x000fda0003f24070 */
[----:B------:R-:W-:Y:S01]  /*01e0*/  @!P1 IADD3 R7, PT, PT, R7, -R11, RZ ;  /* 0x8000000b07079210 */ /* 0x000fe20007ffe0ff */
[----:B------:R-:W-:-:S03]  /*01f0*/  @!P1 VIADD R8, R8, 0x1 ;  /* 0x0000000108089836 */ /* 0x000fc60000000000 */
[----:B------:R-:W-:-:S13]  /*0200*/  ISETP.GE.U32.AND P0, PT, R7, R11, PT ;  /* 0x0000000b0700720c */ /* 0x000fda0003f06070 */
[----:B------:R-:W-:Y:S01]  /*0210*/  @P0 VIADD R8, R8, 0x1 ;  /* 0x0000000108080836 */ /* 0x000fe20000000000 */
[----:B------:R-:W-:-:S03]  /*0220*/  ISETP.NE.AND P0, PT, R3, RZ, PT ;  /* 0x000000ff0300720c */ /* 0x000fc60003f05270 */
[----:B------:R-:W-:-:S05]  /*0230*/  @!P2 IMAD.MOV R8, RZ, RZ, -R8 ;  /* 0x000000ffff08a224 */ /* 0x000fca00078e0a08 */
[----:B------:R-:W-:-:S04]  /*0240*/  SEL R8, R9, R8, !P0 ;  /* 0x0000000809087207 */ /* 0x000fc80004000000 */
[----:B------:R-:W-:Y:S01]  /*0250*/  IABS R4, R8 ;  /* 0x0000000800047213 */ /* 0x000fe20000000000 */
[----:B------:R-:W-:Y:S01]  /*0260*/  IMAD.MOV R7, RZ, RZ, -R8 ;  /* 0x000000ffff077224 */ /* 0x000fe200078e0a08 */
[----:B------:R-:W-:-:S03]  /*0270*/  ISETP.GE.AND P2, PT, R8, RZ, PT ;  /* 0x000000ff0800720c */ /* 0x000fc60003f46270 */
[----:B------:R-:W-:-:S04]  /*0280*/  IMAD.HI.U32 R5, R5, R4, RZ ;  /* 0x0000000405057227 */ /* 0x000fc800078e00ff */
[----:B------:R-:W-:Y:S02]  /*0290*/  IMAD.MOV R5, RZ, RZ, -R5 ;  /* 0x000000ffff057224 */ /* 0x000fe400078e0a05 */
[----:B------:R-:W-:Y:S02]  /*02a0*/  IMAD R7, R3, R7, R2 ;  /* 0x0000000703077224 */ /* 0x000fe400078e0202 */
[----:B------:R-:W-:-:S05]  /*02b0*/  IMAD R4, R11, R5, R4 ;  /* 0x000000050b047224 */ /* 0x000fca00078e0204 */
[----:B------:R-:W-:-:S13]  /*02c0*/  ISETP.GT.U32.AND P1, PT, R11, R4, PT ;  /* 0x000000040b00720c */ /* 0x000fda0003f24070 */
[----:B------:R-:W-:-:S04]  /*02d0*/  @!P1 IADD3 R4, PT, PT, R4, -R11, RZ ;  /* 0x8000000b04049210 */ /* 0x000fc80007ffe0ff */
[----:B------:R-:W-:-:S13]  /*02e0*/  ISETP.GT.U32.AND P1, PT, R11, R4, PT ;  /* 0x000000040b00720c */ /* 0x000fda0003f24070 */
[----:B------:R-:W-:-:S04]  /*02f0*/  @!P1 IMAD.IADD R4, R4, 0x1, -R11 ;  /* 0x0000000104049824 */ /* 0x000fc800078e0a0b */
[----:B------:R-:W-:-:S05]  /*0300*/  @!P2 IMAD.MOV R4, RZ, RZ, -R4 ;  /* 0x000000ffff04a224 */ /* 0x000fca00078e0a04 */
[----:B------:R-:W-:-:S04]  /*0310*/  SEL R10, R9, R4, !P0 ;  /* 0x00000004090a7207 */ /* 0x000fc80004000000 */
[----:B------:R-:W-:-:S13]  /*0320*/  ISETP.GT.AND P0, PT, R7, R10, PT ;  /* 0x0000000a0700720c */ /* 0x000fda0003f04270 */
[----:B------:R-:W1:Y:S01]  /*0330*/  @P0 LDC.64 R4, c[0x0][0x380] ;  /* 0x0000e000ff040b82 */ /* 0x000e620000000a00 */
[----:B------:R-:W-:Y:S02]  /*0340*/  @P0 IMAD.MOV.U32 R9, RZ, RZ, -0x800000 ;  /* 0xff800000ff090424 */ /* 0x000fe400078e00ff */
[----:B-1----:R-:W-:-:S05]  /*0350*/  @P0 IMAD.WIDE R4, R2, 0x4, R4 ;  /* 0x0000000402040825 */ /* 0x002fca00078e0204 */
[----:B0-----:R0:W-:Y:S01]  /*0360*/  @P0 STG.E desc[UR4][R4.64], R9 ;  /* 0x0000000904000986 */ /* 0x0011e2000c101904 */
[----:B------:R-:W-:Y:S05]  /*0370*/  @P0 EXIT ;  /* 0x000000000000094d */ /* 0x000fea0003800000 */
[----:B------:R-:W-:Y:S01]  /*0380*/  IMAD R13, R3, R3, RZ ;  /* 0x00000003030d7224 */ /* 0x000fe200078e02ff */
[----:B------:R-:W-:-:S03]  /*0390*/  IABS R12, R0 ;  /* 0x00000000000c7213 */ /* 0x000fc60000000000 */
[----:B------:R-:W-:Y:S01]  /*03a0*/  IMAD R11, R13, R0, RZ ;  /* 0x000000000d0b7224 */ /* 0x000fe200078e02ff */
[----:B0-----:R-:W-:Y:S01]  /*03b0*/  IABS R4, R13 ;  /* 0x0000000d00047213 */ /* 0x001fe20000000000 */
[----:B------:R-:W-:Y:S03]  /*03c0*/  I2F.RP R17, R12 ;  /* 0x0000000c00117306 */ /* 0x000fe60000209400 */
[----:B------:R-:W-:-:S05]  /*03d0*/  IABS R14, R11 ;  /* 0x0000000b000e7213 */ /* 0x000fca0000000000 */
[----:B------:R-:W0:Y:S08]  /*03e0*/  I2F.RP R5, R4 ;  /* 0x0000000400057306 */ /* 0x000e300000209400 */
[----:B------:R-:W1:Y:S08]  /*03f0*/  I2F.RP R18, R14 ;  /* 0x0000000e00127306 */ /* 0x000e700000209400 */
[----:B0-----:R-:W0:Y:S08]  /*0400*/  MUFU.RCP R5, R5 ;  /* 0x0000000500057308 */ /* 0x001e300000001000 */
[----:B------:R-:W-:Y:S08]  /*0410*/  MUFU.RCP R17, R17 ;  /* 0x0000001100117308 */ /* 0x000ff00000001000 */
[----:B-1----:R-:W-:Y:S01]  /*0420*/  MUFU.RCP R18, R18 ;  /* 0x0000001200127308 */ /* 0x002fe20000001000 */
[----:B0-----:R-:W-:-:S02]  /*0430*/  IADD3 R8, PT, PT, R5, 0xffffffe, RZ ;  /* 0x0ffffffe05087810 */ /* 0x001fc40007ffe0ff */
[----:B------:R-:W-:-:S05]  /*0440*/  IABS R5, R13 ;  /* 0x0000000d00057213 */ /* 0x000fca0000000000 */
[----:B------:R0:W1:Y:S01]  /*0450*/  F2I.FTZ.U32.TRUNC.NTZ R9, R8 ;  /* 0x0000000800097305 */ /* 0x000062000021f000 */
[----:B------:R-:W-:Y:S02]  /*0460*/  IMAD.MOV R5, RZ, RZ, -R5 ;  /* 0x000000ffff057224 */ /* 0x000fe400078e0a05 */
[----:B0-----:R-:W-:Y:S02]  /*0470*/  IMAD.MOV.U32 R8, RZ, RZ, RZ ;  /* 0x000000ffff087224 */ /* 0x001fe400078e00ff */
[----:B-1----:R-:W-:-:S04]  /*0480*/  IMAD.MOV R15, RZ, RZ, -R9 ;  /* 0x000000ffff0f7224 */ /* 0x002fc800078e0a09 */
[----:B------:R-:W-:-:S04]  /*0490*/  IMAD R15, R15, R4, RZ ;  /* 0x000000040f0f7224 */ /* 0x000fc800078e02ff */
[----:B------:R-:W-:Y:S02]  /*04a0*/  IMAD.HI.U32 R9, R9, R15, R8 ;  /* 0x0000000f09097227 */ /* 0x000fe400078e0008 */
[----:B------:R-:W0:Y:S02]  /*04b0*/  LDC R15, c[0x0][0x398] ;  /* 0x0000e600ff0f7b82 */ /* 0x000e240000000800 */
[----:B------:R-:W-:Y:S02]  /*04c0*/  VIADD R8, R18, 0xffffffe ;  /* 0x0ffffffe12087836 */ /* 0x000fe40000000000 */
[----:B------:R-:W-:-:S04]  /*04d0*/  IMAD.HI.U32 R16, R9, R6, RZ ;  /* 0x0000000609107227 */ /* 0x000fc800078e00ff */
[----:B------:R-:W-:Y:S02]  /*04e0*/  IMAD R9, R16, R5, R6 ;  /* 0x0000000510097224 */ /* 0x000fe400078e0206 */
[----:B------:R-:W-:-:S03]  /*04f0*/  VIADD R5, R17, 0xffffffe ;  /* 0x0ffffffe11057836 */ /* 0x000fc60000000000 */
[----:B------:R-:W-:-:S03]  /*0500*/  ISETP.GT.U32.AND P1, PT, R4, R9, PT ;  /* 0x000000090400720c */ /* 0x000fc60003f24070 */
[----:B------:R-:W1:Y:S10]  /*0510*/  F2I.FTZ.U32.TRUNC.NTZ R5, R5 ;  /* 0x0000000500057305 */ /* 0x000e74000021f000 */
[----:B------:R-:W-:Y:S01]  /*0520*/  @!P1 IADD3 R9, PT, PT, R9, -R4, RZ ;  /* 0x8000000409099210 */ /* 0x000fe20007ffe0ff */
[----:B------:R-:W-:Y:S01]  /*0530*/  @!P1 VIADD R16, R16, 0x1 ;  /* 0x0000000110109836 */ /* 0x000fe20000000000 */
[----:B------:R-:W-:-:S02]  /*0540*/  ISETP.NE.AND P1, PT, R13, RZ, PT ;  /* 0x000000ff0d00720c */ /* 0x000fc40003f25270 */
[----:B------:R-:W-:Y:S01]  /*0550*/  ISETP.GE.U32.AND P0, PT, R9, R4, PT ;  /* 0x000000040900720c */ /* 0x000fe20003f06070 */
[----:B-1----:R-:W-:Y:S01]  /*0560*/  IMAD.MOV R17, RZ, RZ, -R5 ;  /* 0x000000ffff117224 */ /* 0x002fe200078e0a05 */
[----:B------:R-:W-:Y:S01]  /*0570*/  LOP3.LUT R4, R2, R13, RZ, 0x3c, !PT ;  /* 0x0000000d02047212 */ /* 0x000fe200078e3cff */
[----:B------:R1:W2:Y:S02]  /*0580*/  F2I.FTZ.U32.TRUNC.NTZ R9, R8 ;  /* 0x0000000800097305 */ /* 0x0002a4000021f000 */
[----:B------:R-:W-:Y:S01]  /*0590*/  IMAD R17, R17, R12, RZ ;  /* 0x0000000c11117224 */ /* 0x000fe200078e02ff */
[----:B------:R-:W-:Y:S01]  /*05a0*/  ISETP.GE.AND P2, PT, R4, RZ, PT ;  /* 0x000000ff0400720c */ /* 0x000fe20003f46270 */
[----:B------:R-:W-:-:S04]  /*05b0*/  IMAD.MOV.U32 R4, RZ, RZ, RZ ;  /* 0x000000ffff047224 */ /* 0x000fc800078e00ff */
[----:B------:R-:W-:Y:S01]  /*05c0*/  IMAD.HI.U32 R4, R5, R17, R4 ;  /* 0x0000001105047227 */ /* 0x000fe200078e0004 */
[----:B0-----:R-:W-:-:S03]  /*05d0*/  IABS R17, R15 ;  /* 0x0000000f00117213 */ /* 0x001fc60000000000 */
[----:B------:R-:W-:Y:S02]  /*05e0*/  @P0 VIADD R16, R16, 0x1 ;  /* 0x0000000110100836 */ /* 0x000fe40000000000 */
[----:B-1----:R-:W-:Y:S02]  /*05f0*/  IMAD.MOV.U32 R8, RZ, RZ, RZ ;  /* 0x000000ffff087224 */ /* 0x002fe400078e00ff */
[----:B--2---:R-:W-:Y:S01]  /*0600*/  IMAD.MOV R18, RZ, RZ, -R9 ;  /* 0x000000ffff127224 */ /* 0x004fe200078e0a09 */
[----:B------:R-:W-:Y:S02]  /*0610*/  @!P2 IADD3 R16, PT, PT, -R16, RZ, RZ ;  /* 0x000000ff1010a210 */ /* 0x000fe40007ffe1ff */
[----:B------:R-:W-:Y:S01]  /*0620*/  @!P1 LOP3.LUT R16, RZ, R13, RZ, 0x33, !PT ;  /* 0x0000000dff109212 */ /* 0x000fe200078e33ff */
[----:B------:R-:W-:Y:S01]  /*0630*/  IMAD.MOV.U32 R13, RZ, RZ, R18 ;  /* 0x000000ffff0d7224 */ /* 0x000fe200078e0012 */
[----:B------:R-:W-:Y:S02]  /*0640*/  IABS R18, R11 ;  /* 0x0000000b00127213 */ /* 0x000fe40000000000 */
[----:B------:R-:W-:Y:S01]  /*0650*/  IABS R5, R16 ;  /* 0x0000001000057213 */ /* 0x000fe20000000000 */
[----:B------:R-:W-:-:S04]  /*0660*/  IMAD R13, R13, R14, RZ ;  /* 0x0000000e0d0d7224 */ /* 0x000fc800078e02ff */
[----:B------:R-:W-:Y:S01]  /*0670*/  IMAD.HI.U32 R9, R9, R13, R8 ;  /* 0x0000000d09097227 */ /* 0x000fe200078e0008 */
[----:B------:R-:W-:-:S03]  /*0680*/  IADD3 R13, PT, PT, RZ, -R18, RZ ;  /* 0x80000012ff0d7210 */ /* 0x000fc60007ffe0ff */
[----:B------:R-:W-:-:S04]  /*0690*/  IMAD.HI.U32 R8, R4, R17, RZ ;  /* 0x0000001104087227 */ /* 0x000fc800078e00ff */
[----:B------:R-:W-:-:S04]  /*06a0*/  IMAD.HI.U32 R4, R4, R5, RZ ;  /* 0x0000000504047227 */ /* 0x000fc800078e00ff */
[----:B------:R-:W-:Y:S02]  /*06b0*/  IMAD.MOV R18, RZ, RZ, -R8 ;  /* 0x000000ffff127224 */ /* 0x000fe400078e0a08 */
[----:B------:R-:W-:Y:S02]  /*06c0*/  IMAD.MOV R4, RZ, RZ, -R4 ;  /* 0x000000ffff047224 */ /* 0x000fe400078e0a04 */
[C---:B------:R-:W-:Y:S02]  /*06d0*/  IMAD R17, R12.reuse, R18, R17 ;  /* 0x000000120c117224 */ /* 0x040fe400078e0211 */
[----:B------:R-:W-:Y:S01]  /*06e0*/  IMAD R5, R12, R4, R5 ;  /* 0x000000040c057224 */ /* 0x000fe200078e0205 */
[----:B------:R-:W-:Y:S01]  /*06f0*/  LOP3.LUT R4, R2, R11, RZ, 0x3c, !PT ;  /* 0x0000000b02047212 */ /* 0x000fe200078e3cff */
[----:B------:R-:W-:Y:S01]  /*0700*/  IMAD.HI.U32 R9, R9, R6, RZ ;  /* 0x0000000609097227 */ /* 0x000fe200078e00ff */
[C---:B------:R-:W-:Y:S02]  /*0710*/  ISETP.GT.U32.AND P5, PT, R12.reuse, R17, PT ;  /* 0x000000110c00720c */ /* 0x040fe40003fa4070 */
[----:B------:R-:W-:Y:S01]  /*0720*/  ISETP.GT.U32.AND P0, PT, R12, R5, PT ;  /* 0x000000050c00720c */ /* 0x000fe20003f04070 */
[----:B------:R-:W-:Y:S01]  /*0730*/  IMAD R13, R9, R13, R6 ;  /* 0x0000000d090d7224 */ /* 0x000fe200078e0206 */
[----:B------:R-:W-:-:S02]  /*0740*/  LOP3.LUT R6, R15, R0, RZ, 0x3c, !PT ;  /* 0x000000000f067212 */ /* 0x000fc400078e3cff */
[----:B------:R-:W-:Y:S01]  /*0750*/  ISETP.GE.AND P2, PT, R4, RZ, PT ;  /* 0x000000ff0400720c */ /* 0x000fe20003f46270 */
[----:B------:R-:W-:Y:S01]  /*0760*/  IMAD R4, R15, 0x3, RZ ;  /* 0x000000030f047824 */ /* 0x000fe200078e02ff */
[----:B------:R-:W-:-:S03]  /*0770*/  ISETP.GT.U32.AND P1, PT, R14, R13, PT ;  /* 0x0000000d0e00720c */ /* 0x000fc60003f24070 */
[----:B------:R-:W-:Y:S02]  /*0780*/  IMAD R3, R4, R3, RZ ;  /* 0x0000000304037224 */ /* 0x000fe400078e02ff */
[----:B------:R-:W-:Y:S02]  /*0790*/  @!P5 IMAD.IADD R17, R17, 0x1, -R12 ;  /* 0x000000011111d824 */ /* 0x000fe400078e0a0c */
[----:B------:R-:W-:Y:S01]  /*07a0*/  @!P0 IADD3 R5, PT, PT, R5, -R12, RZ ;  /* 0x8000000c05058210 */ /* 0x000fe20007ffe0ff */
[----:B------:R-:W-:Y:S01]  /*07b0*/  @!P5 VIADD R8, R8, 0x1 ;  /* 0x000000010808d836 */ /* 0x000fe20000000000 */
[----:B------:R-:W-:Y:S01]  /*07c0*/  ISETP.GE.AND P0, PT, R6, RZ, PT ;  /* 0x000000ff0600720c */ /* 0x000fe20003f06270 */
[----:B------:R-:W-:Y:S01]  /*07d0*/  IMAD R10, R10, R4, RZ ;  /* 0x000000040a0a7224 */ /* 0x000fe200078e02ff */
[----:B------:R-:W-:Y:S01]  /*07e0*/  ISETP.GE.U32.AND P3, PT, R17, R12, PT ;  /* 0x0000000c1100720c */ /* 0x000fe20003f66070 */
[----:B------:R-:W-:Y:S01]  /*07f0*/  IMAD R4, R7, R4, RZ ;  /* 0x0000000407047224 */ /* 0x000fe200078e02ff */
[----:B------:R-:W-:Y:S01]  /*0800*/  ISETP.GT.U32.AND P4, PT, R12, R5, PT ;  /* 0x000000050c00720c */ /* 0x000fe20003f84070 */
[----:B------:R-:W-:Y:S01]  /*0810*/  @!P1 IMAD.IADD R13, R13, 0x1, -R14 ;  /* 0x000000010d0d9824 */ /* 0x000fe200078e0a0e */
[----:B------:R-:W-:Y:S01]  /*0820*/  ISETP.NE.AND P5, PT, R11, RZ, PT ;  /* 0x000000ff0b00720c */ /* 0x000fe20003fa5270 */
[----:B------:R-:W-:Y:S01]  /*0830*/  @!P1 VIADD R9, R9, 0x1 ;  /* 0x0000000109099836 */ /* 0x000fe20000000000 */
[----:B------:R-:W-:-:S02]  /*0840*/  ISETP.GE.AND P1, PT, R16, RZ, PT ;  /* 0x000000ff1000720c */ /* 0x000fc40003f26270 */
[----:B------:R-:W-:-:S05]  /*0850*/  ISETP.GE.U32.AND P6, PT, R13, R14, PT ;  /* 0x0000000e0d00720c */ /* 0x000fca0003fc6070 */
[----:B------:R-:W-:Y:S02]  /*0860*/  @P3 IADD3 R8, PT, PT, R8, 0x1, RZ ;  /* 0x0000000108083810 */ /* 0x000fe40007ffe0ff */
[----:B------:R-:W-:Y:S01]  /*0870*/  @!P4 IMAD.IADD R5, R5, 0x1, -R12 ;  /* 0x000000010505c824 */ /* 0x000fe200078e0a0c */
[----:B------:R-:W-:Y:S02]  /*0880*/  ISETP.NE.AND P3, PT, R0, RZ, PT ;  /* 0x000000ff0000720c */ /* 0x000fe40003f65270 */
[----:B------:R-:W-:Y:S02]  /*0890*/  CS2R R12, SRZ ;  /* 0x00000000000c7805 */ /* 0x000fe4000001ff00 */
[----:B------:R-:W-:Y:S01]  /*08a0*/  LOP3.LUT R0, RZ, R0, RZ, 0x33, !PT ;  /* 0x00000000ff007212 */ /* 0x000fe200078e33ff */
[----:B------:R-:W-:Y:S02]  /*08b0*/  @!P1 IMAD.MOV R5, RZ, RZ, -R5 ;  /* 0x000000ffff059224 */ /* 0x000fe400078e0a05 */
[----:B------:R-:W-:-:S02]  /*08c0*/  @!P0 IMAD.MOV R8, RZ, RZ, -R8 ;  /* 0x000000ffff088224 */ /* 0x000fc400078e0a08 */
[----:B------:R-:W-:Y:S01]  /*08d0*/  @P6 VIADD R9, R9, 0x1 ;  /* 0x0000000109096836 */ /* 0x000fe20000000000 */
[C---:B------:R-:W-:Y:S02]  /*08e0*/  SEL R5, R0.reuse, R5, !P3 ;  /* 0x0000000500057207 */ /* 0x040fe40005800000 */
[----:B------:R-:W-:Y:S01]  /*08f0*/  SEL R0, R0, R8, !P3 ;  /* 0x0000000800007207 */ /* 0x000fe20005800000 */
[----:B------:R-:W-:Y:S01]  /*0900*/  @!P2 IMAD.MOV R9, RZ, RZ, -R9 ;  /* 0x000000ffff09a224 */ /* 0x000fe200078e0a09 */
[----:B------:R-:W-:Y:S02]  /*0910*/  @!P5 LOP3.LUT R9, RZ, R11, RZ, 0x33, !PT ;  /* 0x0000000bff09d212 */ /* 0x000fe400078e33ff */
[----:B------:R-:W-:Y:S01]  /*0920*/  ISETP.GE.AND P0, PT, R0, 0x1, PT ;  /* 0x000000010000780c */ /* 0x000fe20003f06270 */
[----:B------:R-:W-:Y:S01]  /*0930*/  IMAD R6, R5, R0, RZ ;  /* 0x0000000005067224 */ /* 0x000fe200078e02ff */
[----:B------:R-:W-:Y:S01]  /*0940*/  SHF.R.S32.HI R8, RZ, 0x1f, R10 ;  /* 0x0000001fff087819 */ /* 0x000fe2000001140a */
[----:B------:R-:W-:-:S03]  /*0950*/  IMAD R9, R9, R3, RZ ;  /* 0x0000000309097224 */ /* 0x000fc600078e02ff */
[----:B------:R-:W-:Y:S02]  /*0960*/  SHF.R.S32.HI R17, RZ, 0x1f, R6 ;  /* 0x0000001fff117819 */ /* 0x000fe40000011406 */
[----:B------:R-:W-:Y:S02]  /*0970*/  IADD3 R3, P1, P2, R6, R9, R10 ;  /* 0x0000000906037210 */ /* 0x000fe40007a3e00a */
[----:B------:R-:W-:-:S04]  /*0980*/  SHF.R.S32.HI R5, RZ, 0x1f, R9 ;  /* 0x0000001fff057819 */ /* 0x000fc80000011409 */
[----:B------:R-:W-:Y:S01]  /*0990*/  IADD3.X R8, PT, PT, R17, R5, R8, P1, P2 ;  /* 0x0000000511087210 */ /* 0x000fe20000fe4408 */
[----:B------:R-:W-:Y:S06]  /*09a0*/  @!P0 BRA `(.L_x_132) ;  /* 0x0000000400d48947 */ /* 0x000fec0003800000 */
[C---:B------:R-:W-:Y:S01]  /*09b0*/  ISETP.GE.U32.AND P1, PT, R0.reuse, 0x8, PT ;  /* 0x000000080000780c */ /* 0x040fe20003f26070 */
[----:B------:R-:W-:Y:S01]  /*09c0*/  IMAD.MOV.U32 R12, RZ, RZ, RZ ;  /* 0x000000ffff0c7224 */ /* 0x000fe200078e00ff */
[--C-:B------:R-:W-:Y:S01]  /*09d0*/  IADD3 R11, P0, P2, R9, R4, R15.reuse ;  /* 0x00000004090b7210 */ /* 0x100fe20007a1e00f */
[----:B------:R-:W-:Y:S01]  /*09e0*/  IMAD.MOV.U32 R10, RZ, RZ, RZ ;  /* 0x000000ffff0a7224 */ /* 0x000fe200078e00ff */
[----:B------:R-:W-:Y:S02]  /*09f0*/  SHF.R.S32.HI R15, RZ, 0x1f, R15 ;  /* 0x0000001fff0f7819 */ /* 0x000fe4000001140f */
[----:B------:R-:W-:Y:S02]  /*0a00*/  SHF.R.S32.HI R4, RZ, 0x1f, R4 ;  /* 0x0000001fff047819 */ /* 0x000fe40000011404 */
[----:B------:R-:W-:Y:S02]  /*0a10*/  LOP3.LUT R24, R0, 0x7, RZ, 0xc0, !PT ;  /* 0x0000000700187812 */ /* 0x000fe400078ec0ff */
[----:B------:R-:W-:-:S02]  /*0a20*/  IADD3.X R4, PT, PT, R5, R4, R15, P0, P2 ;  /* 0x0000000405047210 */ /* 0x000fc400007e440f */
[----:B------:R-:W-:Y:S02]  /*0a30*/  IADD3 R11, P2, PT, R6, R11, RZ ;  /* 0x0000000b060b7210 */ /* 0x000fe40007f5e0ff */
[----:B------:R-:W-:Y:S02]  /*0a40*/  ISETP.NE.AND P0, PT, R24, RZ, PT ;  /* 0x000000ff1800720c */ /* 0x000fe40003f05270 */
[----:B------:R-:W-:Y:S01]  /*0a50*/  IADD3.X R9, PT, PT, R17, R4, RZ, P2, !PT ;  /* 0x0000000411097210 */ /* 0x000fe200017fe4ff */
[----:B------:R-:W-:Y:S10]  /*0a60*/  @!P1 BRA `(.L_x_133) ;  /* 0x0000000000b49947 */ /* 0x000ff40003800000 */
[----:B------:R-:W0:Y:S01]  /*0a70*/  LDCU.64 UR6, c[0x0][0x388] ;  /* 0x00007100ff0677ac */ /* 0x000e220008000a00 */
[----:B------:R-:W-:Y:S01]  /*0a80*/  LOP3.LUT R10, R0, 0x7ffffff8, RZ, 0xc0, !PT ;  /* 0x7ffffff8000a7812 */ /* 0x000fe200078ec0ff */
[----:B------:R-:W-:-:S03]  /*0a90*/  IMAD.MOV.U32 R12, RZ, RZ, RZ ;  /* 0x000000ffff0c7224 */ /* 0x000fc600078e00ff */
[----:B------:R-:W-:Y:S02]  /*0aa0*/  IADD3 R13, PT, PT, -R10, RZ, RZ ;  /* 0x000000ff0a0d7210 */ /* 0x000fe40007ffe1ff */
[----:B0-----:R-:W-:Y:S02]  /*0ab0*/  LEA R15, P1, R3, UR6, 0x2 ;  /* 0x00000006030f7c11 */ /* 0x001fe4000f8210ff */
[----:B------:R-:W-:Y:S02]  /*0ac0*/  LEA R14, P3, R11, UR6, 0x2 ;  /* 0x000000060b0e7c11 */ /* 0x000fe4000f8610ff */
[----:B------:R-:W-:Y:S02]  /*0ad0*/  IADD3 R15, P2, PT, R15, 0x10, RZ ;  /* 0x000000100f0f7810 */ /* 0x000fe40007f5e0ff */
[----:B------:R-:W-:Y:S02]  /*0ae0*/  IADD3 R14, P4, PT, R14, 0x10, RZ ;  /* 0x000000100e0e7810 */ /* 0x000fe40007f9e0ff */
[----:B------:R-:W-:-:S02]  /*0af0*/  LEA.HI.X R5, R3, UR7, R8, 0x2, P1 ;  /* 0x0000000703057c11 */ /* 0x000fc400088f1408 */
[----:B------:R-:W-:-:S03]  /*0b00*/  LEA.HI.X R7, R11, UR7, R9, 0x2, P3 ;  /* 0x000000070b077c11 */ /* 0x000fc600098f1409 */
[----:B------:R-:W-:Y:S02]  /*0b10*/  IMAD.X R5, RZ, RZ, R5, P2 ;  /* 0x000000ffff057224 */ /* 0x000fe400010e0605 */
[----:B------:R-:W-:-:S07]  /*0b20*/  IMAD.X R7, RZ, RZ, R7, P4 ;  /* 0x000000ffff077224 */ /* 0x000fce00020e0607 */
.L_x_134:
[----:B------:R-:W-:Y:S01]  /*0b30*/  IMAD.MOV.U32 R4, RZ, RZ, R15 ;  /* 0x000000ffff047224 */ /* 0x000fe200078e000f */
[----:B------:R-:W-:-:S04]  /*0b40*/  MOV R6, R14 ;  /* 0x0000000e00067202 */ /* 0x000fc80000000f00 */
[----:B------:R-:W2:Y:S04]  /*0b50*/  LDG.E R21, desc[UR4][R4.64+-0x10] ;  /* 0xfffff00404157981 */ /* 0x000ea8000c1e1900 */
[----:B------:R-:W2:Y:S04]  /*0b60*/  LDG.E R20, desc[UR4][R6.64+-0x10] ;  /* 0xfffff00406147981 */ /* 0x000ea8000c1e1900 */
[----:B------:R-:W3:Y:S04]  /*0b70*/  LDG.E R23, desc[UR4][R4.64+-0xc] ;  /* 0xfffff40404177981 */ /* 0x000ee8000c1e1900 */
[----:B------:R-:W3:Y:S04]  /*0b80*/  LDG.E R22, desc[UR4][R6.64+-0xc] ;  /* 0xfffff40406167981 */ /* 0x000ee8000c1e1900 */
[----:B------:R-:W4:Y:S04]  /*0b90*/  LDG.E R14, desc[UR4][R4.64+-0x8] ;  /* 0xfffff804040e7981 */ /* 0x000f28000c1e1900 */
[----:B------:R-:W4:Y:S04]  /*0ba0*/  LDG.E R15, desc[UR4][R6.64+-0x8] ;  /* 0xfffff804060f7981 */ /* 0x000f28000c1e1900 */
[----:B------:R-:W5:Y:S04]  /*0bb0*/  LDG.E R16, desc[UR4][R4.64+-0x4] ;  /* 0xfffffc0404107981 */ /* 0x000f68000c1e1900 */
[----:B------:R-:W5:Y:S04]  /*0bc0*/  LDG.E R17, desc[UR4][R6.64+-0x4] ;  /* 0xfffffc0406117981 */ /* 0x000f68000c1e1900 */
[----:B------:R-:W5:Y:S04]  /*0bd0*/  LDG.E R18, desc[UR4][R4.64] ;  /* 0x0000000404127981 */ /* 0x000f68000c1e1900 */
[----:B------:R-:W5:Y:S04]  /*0be0*/  LDG.E R19, desc[UR4][R6.64] ;  /* 0x0000000406137981 */ /* 0x000f68000c1e1900 */
[----:B------:R-:W5:Y:S01]  /*0bf0*/  LDG.E R25, desc[UR4][R4.64+0x8] ;  /* 0x0000080404197981 */ /* 0x000f62000c1e1900 */
[----:B--2---:R-:W-:-:S03]  /*0c00*/  FFMA R20, R21, R20, R12 ;  /* 0x0000001415147223 */ /* 0x004fc6000000000c */
[----:B------:R-:W2:Y:S04]  /*0c10*/  LDG.E R12, desc[UR4][R4.64+0x4] ;  /* 0x00000404040c7981 */ /* 0x000ea8000c1e1900 */
[----:B------:R-:W2:Y:S01]  /*0c20*/  LDG.E R21, desc[UR4][R6.64+0x4] ;  /* 0x0000040406157981 */ /* 0x000ea2000c1e1900 */
[----:B---3--:R-:W-:-:S03]  /*0c30*/  FFMA R27, R23, R22, R20 ;  /* 0x00000016171b7223 */ /* 0x008fc60000000014 */
[----:B------:R-:W3:Y:S04]  /*0c40*/  LDG.E R20, desc[UR4][R6.64+0x8] ;  /* 0x0000080406147981 */ /* 0x000ee8000c1e1900 */
[----:B------:R-:W3:Y:S04]  /*0c50*/  LDG.E R22, desc[UR4][R4.64+0xc] ;  /* 0x00000c0404167981 */ /* 0x000ee8000c1e1900 */
[----:B------:R0:W3:Y:S01]  /*0c60*/  LDG.E R23, desc[UR4][R6.64+0xc] ;  /* 0x00000c0406177981 */ /* 0x0000e2000c1e1900 */
[----:B----4-:R-:W-:Y:S01]  /*0c70*/  FFMA R15, R14, R15, R27 ;  /* 0x0000000f0e0f7223 */ /* 0x010fe2000000001b */
[----:B------:R-:W-:-:S03]  /*0c80*/  VIADD R13, R13, 0x8 ;  /* 0x000000080d0d7836 */ /* 0x000fc60000000000 */
[----:B-----5:R-:W-:Y:S02]  /*0c90*/  FFMA R15, R16, R17, R15 ;  /* 0x00000011100f7223 */ /* 0x020fe4000000000f */
[----:B------:R-:W-:Y:S02]  /*0ca0*/  ISETP.NE.AND P1, PT, R13, RZ, PT ;  /* 0x000000ff0d00720c */ /* 0x000fe40003f25270 */
[----:B------:R-:W-:Y:S01]  /*0cb0*/  FFMA R15, R18, R19, R15 ;  /* 0x00000013120f7223 */ /* 0x000fe2000000000f */
[----:B------:R-:W-:-:S05]  /*0cc0*/  IADD3 R14, P3, PT, R6, 0x20, RZ ;  /* 0x00000020060e7810 */ /* 0x000fca0007f7e0ff */
[----:B0-----:R-:W-:Y:S02]  /*0cd0*/  IMAD.X R7, RZ, RZ, R7, P3 ;  /* 0x000000ffff077224 */ /* 0x001fe400018e0607 */
[----:B--2---:R-:W-:Y:S01]  /*0ce0*/  FFMA R12, R12, R21, R15 ;  /* 0x000000150c0c7223 */ /* 0x004fe2000000000f */
[----:B------:R-:W-:-:S03]  /*0cf0*/  IADD3 R15, P2, PT, R4, 0x20, RZ ;  /* 0x00000020040f7810 */ /* 0x000fc60007f5e0ff */
[----:B---3--:R-:W-:Y:S02]  /*0d00*/  FFMA R25, R25, R20, R12 ;  /* 0x0000001419197223 */ /* 0x008fe4000000000c */
[----:B------:R-:W-:Y:S02]  /*0d10*/  IMAD.X R5, RZ, RZ, R5, P2 ;  /* 0x000000ffff057224 */ /* 0x000fe400010e0605 */
[----:B------:R-:W-:Y:S01]  /*0d20*/  FFMA R12, R22, R23, R25 ;  /* 0x00000017160c7223 */ /* 0x000fe20000000019 */
[----:B------:R-:W-:Y:S06]  /*0d30*/  @P1 BRA `(.L_x_134) ;  /* 0xfffffffc007c1947 */ /* 0x000fec000383ffff */
.L_x_133:
[----:B------:R-:W-:Y:S05]  /*0d40*/  @!P0 BRA `(.L_x_135) ;  /* 0x0000000000e88947 */ /* 0x000fea0003800000 */
[----:B------:R-:W-:Y:S02]  /*0d50*/  ISETP.GE.U32.AND P0, PT, R24, 0x4, PT ;  /* 0x000000041800780c */ /* 0x000fe40003f06070 */
[----:B------:R-:W-:-:S04]  /*0d60*/  LOP3.LUT R21, R0, 0x3, RZ, 0xc0, !PT ;  /* 0x0000000300157812 */ /* 0x000fc800078ec0ff */
[----:B------:R-:W-:-:S07]  /*0d70*/  ISETP.NE.AND P1, PT, R21, RZ, PT ;  /* 0x000000ff1500720c */ /* 0x000fce0003f25270 */
[----:B------:R-:W-:Y:S06]  /*0d80*/  @!P0 BRA `(.L_x_136) ;  /* 0x0000000000588947 */ /* 0x000fec0003800000 */
[----:B------:R-:W0:Y:S01]  /*0d90*/  LDCU.64 UR6, c[0x0][0x388] ;  /* 0x00007100ff0677ac */ /* 0x000e220008000a00 */
[C---:B------:R-:W-:Y:S02]  /*0da0*/  IADD3 R5, P2, PT, R10.reuse, R11, RZ ;  /* 0x0000000b0a057210 */ /* 0x040fe40007f5e0ff */
[----:B------:R-:W-:-:S03]  /*0db0*/  IADD3 R7, P0, PT, R10, R3, RZ ;  /* 0x000000030a077210 */ /* 0x000fc60007f1e0ff */
[----:B------:R-:W-:Y:S01]  /*0dc0*/  IMAD.X R14, RZ, RZ, R9, P2 ;  /* 0x000000ffff0e7224 */ /* 0x000fe200010e0609 */
[----:B------:R-:W-:Y:S02]  /*0dd0*/  IADD3.X R16, PT, PT, RZ, R8, RZ, P0, !PT ;  /* 0x00000008ff107210 */ /* 0x000fe400007fe4ff */
[----:B0-----:R-:W-:Y:S02]  /*0de0*/  LEA R6, P0, R7, UR6, 0x2 ;  /* 0x0000000607067c11 */ /* 0x001fe4000f8010ff */
[----:B------:R-:W-:Y:S02]  /*0df0*/  LEA R4, P2, R5, UR6, 0x2 ;  /* 0x0000000605047c11 */ /* 0x000fe4000f8410ff */
        /* <DEDUP_REMOVED lines=8> */
[----:B------:R-:W5:Y:S04]  /*0e80*/  LDG.E R20, desc[UR4][R6.64+0xc] ;  /* 0x00000c0406147981 */ /* 0x000f68000c1e1900 */
[----:B------:R-:W5:Y:S01]  /*0e90*/  LDG.E R19, desc[UR4][R4.64+0xc] ;  /* 0x00000c0404137981 */ /* 0x000f62000c1e1900 */
[----:B------:R-:W-:-:S02]  /*0ea0*/  VIADD R10, R10, 0x4 ;  /* 0x000000040a0a7836 */ /* 0x000fc40000000000 */
[----:B--2---:R-:W-:-:S04]  /*0eb0*/  FFMA R13, R13, R14, R12 ;  /* 0x0000000e0d0d7223 */ /* 0x004fc8000000000c */
[----:B---3--:R-:W-:-:S04]  /*0ec0*/  FFMA R13, R16, R15, R13 ;  /* 0x0000000f100d7223 */ /* 0x008fc8000000000d */
[----:B----4-:R-:W-:-:S04]  /*0ed0*/  FFMA R13, R18, R17, R13 ;  /* 0x00000011120d7223 */ /* 0x010fc8000000000d */
[----:B-----5:R-:W-:-:S07]  /*0ee0*/  FFMA R12, R20, R19, R13 ;  /* 0x00000013140c7223 */ /* 0x020fce000000000d */
.L_x_136:
[----:B------:R-:W-:Y:S05]  /*0ef0*/  @!P1 BRA `(.L_x_135) ;  /* 0x00000000007c9947 */ /* 0x000fea0003800000 */
[----:B------:R-:W-:Y:S02]  /*0f00*/  LOP3.LUT R4, R0, 0x1, RZ, 0xc0, !PT ;  /* 0x0000000100047812 */ /* 0x000fe400078ec0ff */
[----:B------:R-:W-:Y:S02]  /*0f10*/  ISETP.NE.AND P1, PT, R21, 0x1, PT ;  /* 0x000000011500780c */ /* 0x000fe40003f25270 */
[----:B------:R-:W-:-:S11]  /*0f20*/  ISETP.NE.U32.AND P0, PT, R4, 0x1, PT ;  /* 0x000000010400780c */ /* 0x000fd60003f05070 */
[----:B------:R-:W0:Y:S01]  /*0f30*/  @P1 LDC.64 R6, c[0x0][0x388] ;  /* 0x0000e200ff061b82 */ /* 0x000e220000000a00 */
[C---:B------:R-:W-:Y:S02]  /*0f40*/  @P1 IADD3 R15, P4, PT, R10.reuse, R3, RZ ;  /* 0x000000030a0f1210 */ /* 0x040fe40007f9e0ff */
[C---:B------:R-:W-:Y:S01]  /*0f50*/  @P1 IADD3 R17, P5, PT, R10.reuse, R11, RZ ;  /* 0x0000000b0a111210 */ /* 0x040fe20007fbe0ff */
[----:B------:R-:W-:Y:S01]  /*0f60*/  @P1 VIADD R10, R10, 0x2 ;  /* 0x000000020a0a1836 */ /* 0x000fe20000000000 */
[----:B------:R-:W-:-:S03]  /*0f70*/  @P1 IADD3.X R16, PT, PT, RZ, R8, RZ, P4, !PT ;  /* 0x00000008ff101210 */ /* 0x000fc600027fe4ff */
[----:B------:R-:W1:Y:S01]  /*0f80*/  @!P0 LDC.64 R4, c[0x0][0x388] ;  /* 0x0000e200ff048b82 */ /* 0x000e620000000a00 */
[C---:B------:R-:W-:Y:S01]  /*0f90*/  @!P0 IADD3 R13, P3, PT, R10.reuse, R3, RZ ;  /* 0x000000030a0d8210 */ /* 0x040fe20007f7e0ff */
[----:B------:R-:W-:Y:S01]  /*0fa0*/  @P1 IMAD.X R18, RZ, RZ, R9, P5 ;  /* 0x000000ffff121224 */ /* 0x000fe200028e0609 */
[----:B------:R-:W-:-:S03]  /*0fb0*/  @!P0 IADD3 R3, P2, PT, R10, R11, RZ ;  /* 0x0000000b0a038210 */ /* 0x000fc60007f5e0ff */
[----:B------:R-:W-:Y:S01]  /*0fc0*/  @!P0 IMAD.X R8, RZ, RZ, R8, P3 ;  /* 0x000000ffff088224 */ /* 0x000fe200018e0608 */
[-C--:B0-----:R-:W-:Y:S02]  /*0fd0*/  @P1 LEA R10, P4, R15, R6.reuse, 0x2 ;  /* 0x000000060f0a1211 */ /* 0x081fe400078810ff */
[----:B------:R-:W-:Y:S02]  /*0fe0*/  @P1 LEA R6, P5, R17, R6, 0x2 ;  /* 0x0000000611061211 */ /* 0x000fe400078a10ff */
[-C--:B------:R-:W-:Y:S02]  /*0ff0*/  @P1 LEA.HI.X R11, R15, R7.reuse, R16, 0x2, P4 ;  /* 0x000000070f0b1211 */ /* 0x080fe400020f1410 */
[----:B------:R-:W-:Y:S02]  /*1000*/  @P1 LEA.HI.X R7, R17, R7, R18, 0x2, P5 ;  /* 0x0000000711071211 */ /* 0x000fe400028f1412 */
[----:B-1----:R-:W-:-:S04]  /*1010*/  @!P0 LEA R14, P3, R13, R4, 0x2 ;  /* 0x000000040d0e8211 */ /* 0x002fc800078610ff */
[-C--:B------:R-:W-:Y:S01]  /*1020*/  @!P0 LEA.HI.X R15, R13, R5.reuse, R8, 0x2, P3 ;  /* 0x000000050d0f8211 */ /* 0x080fe200018f1408 */
[----:B------:R-:W-:Y:S01]  /*1030*/  @!P0 IMAD.X R8, RZ, RZ, R9, P2 ;  /* 0x000000ffff088224 */ /* 0x000fe200010e0609 */
[C---:B------:R-:W-:Y:S01]  /*1040*/  @!P0 LEA R4, P2, R3.reuse, R4, 0x2 ;  /* 0x0000000403048211 */ /* 0x040fe200078410ff */
[----:B------:R-:W2:Y:S04]  /*1050*/  @P1 LDG.E R9, desc[UR4][R10.64] ;  /* 0x000000040a091981 */ /* 0x000ea8000c1e1900 */
[----:B------:R-:W2:Y:S01]  /*1060*/  @P1 LDG.E R13, desc[UR4][R6.64] ;  /* 0x00000004060d1981 */ /* 0x000ea2000c1e1900 */
[----:B------:R-:W-:-:S03]  /*1070*/  @!P0 LEA.HI.X R5, R3, R5, R8, 0x2, P2 ;  /* 0x0000000503058211 */ /* 0x000fc600010f1408 */
[----:B------:R-:W3:Y:S04]  /*1080*/  @P1 LDG.E R8, desc[UR4][R10.64+0x4] ;  /* 0x000004040a081981 */ /* 0x000ee8000c1e1900 */
[----:B------:R-:W3:Y:S04]  /*1090*/  @P1 LDG.E R3, desc[UR4][R6.64+0x4] ;  /* 0x0000040406031981 */ /* 0x000ee8000c1e1900 */
[----:B------:R-:W4:Y:S04]  /*10a0*/  @!P0 LDG.E R15, desc[UR4][R14.64] ;  /* 0x000000040e0f8981 */ /* 0x000f28000c1e1900 */
[----:B------:R-:W4:Y:S01]  /*10b0*/  @!P0 LDG.E R4, desc[UR4][R4.64] ;  /* 0x0000000404048981 */ /* 0x000f22000c1e1900 */
[----:B--2---:R-:W-:-:S04]  /*10c0*/  @P1 FFMA R9, R9, R13, R12 ;  /* 0x0000000d09091223 */ /* 0x004fc8000000000c */
[----:B---3--:R-:W-:-:S04]  /*10d0*/  @P1 FFMA R12, R8, R3, R9 ;  /* 0x00000003080c1223 */ /* 0x008fc80000000009 */
[----:B----4-:R-:W-:-:S07]  /*10e0*/  @!P0 FFMA R12, R15, R4, R12 ;  /* 0x000000040f0c8223 */ /* 0x010fce000000000c */
.L_x_135:
[----:B------:R-:W0:Y:S02]  /*10f0*/  F2F.F64.F32 R12, R12 ;  /* 0x0000000c000c7310 */ /* 0x000e240000201800 */
.L_x_132:
[----:B------:R-:W-:-:S04]  /*1100*/  I2FP.F32.S32 R3, R0 ;  /* 0x0000000000037245 */ /* 0x000fc80000201400 */
[----:B------:R-:W-:Y:S01]  /*1110*/  IADD3 R4, PT, PT, R3, -0xd000000, RZ ;  /* 0xf300000003047810 */ /* 0x000fe20007ffe0ff */
[----:B------:R1:W2:Y:S03]  /*1120*/  MUFU.RSQ R0, R3 ;  /* 0x0000000300007308 */ /* 0x0002a60000001400 */
[----:B------:R-:W-:-:S13]  /*1130*/  ISETP.GT.U32.AND P0, PT, R4, 0x727fffff, PT ;  /* 0x727fffff0400780c */ /* 0x000fda0003f04070 */
[----:B-1----:R-:W-:Y:S05]  /*1140*/  @!P0 BRA `(.L_x_137) ;  /* 0x0000000000108947 */ /* 0x002fea0003800000 */
[----:B------:R-:W-:-:S07]  /*1150*/  MOV R6, 0x1170 ;  /* 0x0000117000067802 */ /* 0x000fce0000000f00 */
[----:B0-2---:R-:W-:Y:S05]  /*1160*/  CALL.REL.NOINC `($__internal_5_$__cuda_sm20_sqrt_rn_f32_slowpath) ;  /* 0x0000000400087944 */ /* 0x005fea0003c00000 */
[----:B------:R-:W-:Y:S01]  /*1170*/  IMAD.MOV.U32 R10, RZ, RZ, R3 ;  /* 0x000000ffff0a7224 */ /* 0x000fe200078e0003 */
[----:B------:R-:W-:Y:S06]  /*1180*/  BRA `(.L_x_138) ;  /* 0x0000000000107947 */ /* 0x000fec0003800000 */
.L_x_137:
[----:B--2---:R-:W-:Y:S01]  /*1190*/  FMUL.FTZ R10, R3, R0 ;  /* 0x00000000030a7220 */ /* 0x004fe20000410000 */
[----:B------:R-:W-:-:S03]  /*11a0*/  FMUL.FTZ R0, R0, 0.5 ;  /* 0x3f00000000007820 */ /* 0x000fc60000410000 */
[----:B------:R-:W-:-:S04]  /*11b0*/  FFMA R3, -R10, R10, R3 ;  /* 0x0000000a0a037223 */ /* 0x000fc80000000103 */
[----:B------:R-:W-:-:S07]  /*11c0*/  FFMA R10, R3, R0, R10 ;  /* 0x00000000030a7223 */ /* 0x000fce000000000a */
.L_x_138:
[----:B------:R-:W1:Y:S08]  /*11d0*/  F2F.F64.F32 R10, R10 ;  /* 0x0000000a000a7310 */ /* 0x000e700000201800 */
[----:B-1----:R-:W1:Y:S01]  /*11e0*/  MUFU.RCP64H R5, R11 ;  /* 0x0000000b00057308 */ /* 0x002e620000001800 */
[----:B------:R-:W-:-:S05]  /*11f0*/  VIADD R4, R11, 0x300402 ;  /* 0x003004020b047836 */ /* 0x000fca0000000000 */
[----:B------:R-:W-:Y:S01]  /*1200*/  FSETP.GEU.AND P0, PT, |R4|, 5.8789094863358348022e-39, PT ;  /* 0x004004020400780b */ /* 0x000fe20003f0e200 */
[----:B-1----:R-:W-:-:S08]  /*1210*/  DFMA R6, -R10, R4, 1 ;  /* 0x3ff000000a06742b */ /* 0x002fd00000000104 */
[----:B------:R-:W-:-:S08]  /*1220*/  DFMA R6, R6, R6, R6 ;  /* 0x000000060606722b */ /* 0x000fd00000000006 */
[----:B------:R-:W-:-:S08]  /*1230*/  DFMA R6, R4, R6, R4 ;  /* 0x000000060406722b */ /* 0x000fd00000000004 */
[----:B------:R-:W-:-:S08]  /*1240*/  DFMA R8, -R10, R6, 1 ;  /* 0x3ff000000a08742b */ /* 0x000fd00000000106 */
[----:B------:R-:W-:Y:S01]  /*1250*/  DFMA R6, R6, R8, R6 ;  /* 0x000000080606722b */ /* 0x000fe20000000006 */
[----:B------:R-:W-:Y:S10]  /*1260*/  @P0 BRA `(.L_x_139) ;  /* 0x0000000000100947 */ /* 0x000ff40003800000 */
[----:B------:R-:W-:-:S05]  /*1270*/  LOP3.LUT R0, R11, 0x7fffffff, RZ, 0xc0, !PT ;  /* 0x7fffffff0b007812 */ /* 0x000fca00078ec0ff */
[----:B------:R-:W-:Y:S01]  /*1280*/  VIADD R8, R0, 0xfff00000 ;  /* 0xfff0000000087836 */ /* 0x000fe20000000000 */
[----:B------:R-:W-:-:S07]  /*1290*/  MOV R0, 0x12b0 ;  /* 0x000012b000007802 */ /* 0x000fce0000000f00 */
[----:B0-----:R-:W-:Y:S05]  /*12a0*/  CALL.REL.NOINC `($__internal_4_$__cuda_sm20_dblrcp_rn_slowpath_v3) ;  /* 0x0000000000187944 */ /* 0x001fea0003c00000 */
.L_x_139:
[----:B------:R-:W1:Y:S01]  /*12b0*/  LDC.64 R4, c[0x0][0x380] ;  /* 0x0000e000ff047b82 */ /* 0x000e620000000a00 */
[----:B0-----:R-:W-:-:S10]  /*12c0*/  DMUL R6, R6, R12 ;  /* 0x0000000c06067228 */ /* 0x001fd40000000000 */
[----:B------:R-:W0:Y:S01]  /*12d0*/  F2F.F32.F64 R7, R6 ;  /* 0x0000000600077310 */ /* 0x000e220000301000 */
[----:B-1----:R-:W-:-:S05]  /*12e0*/  IMAD.WIDE R4, R2, 0x4, R4 ;  /* 0x0000000402047825 */ /* 0x002fca00078e0204 */
[----:B0-----:R-:W-:Y:S01]  /*12f0*/  STG.E desc[UR4][R4.64], R7 ;  /* 0x0000000704007986 */ /* 0x001fe2000c101904 */
[----:B------:R-:W-:Y:S05]  /*1300*/  EXIT ;  /* 0x000000000000794d */ /* 0x000fea0003800000 */
        .weak           $__internal_4_$__cuda_sm20_dblrcp_rn_slowpath_v3
        .type           $__internal_4_$__cuda_sm20_dblrcp_rn_slowpath_v3,@function
        .size           $__internal_4_$__cuda_sm20_dblrcp_rn_slowpath_v3,($__internal_5_$__cuda_sm20_sqrt_rn_f32_slowpath - $__internal_4_$__cuda_sm20_dblrcp_rn_slowpath_v3)
$__internal_4_$__cuda_sm20_dblrcp_rn_slowpath_v3:
[----:B------:R-:W-:Y:S01]  /*1310*/  MOV R4, R10 ;  /* 0x0000000a00047202 */ /* 0x000fe20000000f00 */
[----:B------:R-:W-:-:S06]  /*1320*/  IMAD.MOV.U32 R5, RZ, RZ, R11 ;  /* 0x000000ffff057224 */ /* 0x000fcc00078e000b */
[----:B------:R-:W-:-:S14]  /*1330*/  DSETP.GTU.AND P0, PT, |R4|, +INF , PT ;  /* 0x7ff000000400742a */ /* 0x000fdc0003f0c200 */
[----:B------:R-:W-:Y:S05]  /*1340*/  @P0 BRA `(.L_x_140) ;  /* 0x00000000007c0947 */ /* 0x000fea0003800000 */
[----:B------:R-:W-:-:S05]  /*1350*/  LOP3.LUT R10, R11, 0x7fffffff, RZ, 0xc0, !PT ;  /* 0x7fffffff0b0a7812 */ /* 0x000fca00078ec0ff */
[----:B------:R-:W-:-:S05]  /*1360*/  VIADD R3, R10, 0xffffffff ;  /* 0xffffffff0a037836 */ /* 0x000fca0000000000 */
[----:B------:R-:W-:-:S13]  /*1370*/  ISETP.GE.U32.AND P0, PT, R3, 0x7fefffff, PT ;  /* 0x7fefffff0300780c */ /* 0x000fda0003f06070 */
[----:B------:R-:W-:Y:S01]  /*1380*/  @P0 LOP3.LUT R7, R5, 0x7ff00000, RZ, 0x3c, !PT ;  /* 0x7ff0000005070812 */ /* 0x000fe200078e3cff */
[----:B------:R-:W-:Y:S01]  /*1390*/  @P0 IMAD.MOV.U32 R6, RZ, RZ, RZ ;  /* 0x000000ffff060224 */ /* 0x000fe200078e00ff */
[----:B------:R-:W-:Y:S06]  /*13a0*/  @P0 BRA `(.L_x_141) ;  /* 0x00000000006c0947 */ /* 0x000fec0003800000 */
[----:B------:R-:W-:-:S13]  /*13b0*/  ISETP.GE.U32.AND P0, PT, R10, 0x1000001, PT ;  /* 0x010000010a00780c */ /* 0x000fda0003f06070 */
[----:B------:R-:W-:Y:S05]  /*13c0*/  @!P0 BRA `(.L_x_142) ;  /* 0x0000000000348947 */ /* 0x000fea0003800000 */
[----:B------:R-:W-:Y:S01]  /*13d0*/  IADD3 R7, PT, PT, R5, -0x3fe00000, RZ ;  /* 0xc020000005077810 */ /* 0x000fe20007ffe0ff */
[----:B------:R-:W-:-:S03]  /*13e0*/  IMAD.MOV.U32 R6, RZ, RZ, R4 ;  /* 0x000000ffff067224 */ /* 0x000fc600078e0004 */
[----:B------:R-:W0:Y:S03]  /*13f0*/  MUFU.RCP64H R9, R7 ;  /* 0x0000000700097308 */ /* 0x000e260000001800 */
[----:B0-----:R-:W-:-:S08]  /*1400*/  DFMA R10, -R6, R8, 1 ;  /* 0x3ff00000060a742b */ /* 0x001fd00000000108 */
[----:B------:R-:W-:-:S08]  /*1410*/  DFMA R10, R10, R10, R10 ;  /* 0x0000000a0a0a722b */ /* 0x000fd0000000000a */
[----:B------:R-:W-:-:S08]  /*1420*/  DFMA R10, R8, R10, R8 ;  /* 0x0000000a080a722b */ /* 0x000fd00000000008 */
[----:B------:R-:W-:-:S08]  /*1430*/  DFMA R8, -R6, R10, 1 ;  /* 0x3ff000000608742b */ /* 0x000fd0000000010a */
[----:B------:R-:W-:-:S08]  /*1440*/  DFMA R8, R10, R8, R10 ;  /* 0x000000080a08722b */ /* 0x000fd0000000000a */
[----:B------:R-:W-:-:S08]  /*1450*/  DMUL R8, R8, 2.2250738585072013831e-308 ;  /* 0x0010000008087828 */ /* 0x000fd00000000000 */
[----:B------:R-:W-:-:S08]  /*1460*/  DFMA R4, -R4, R8, 1 ;  /* 0x3ff000000404742b */ /* 0x000fd00000000108 */
[----:B------:R-:W-:-:S08]  /*1470*/  DFMA R4, R4, R4, R4 ;  /* 0x000000040404722b */ /* 0x000fd00000000004 */
[----:B------:R-:W-:Y:S01]  /*1480*/  DFMA R6, R8, R4, R8 ;  /* 0x000000040806722b */ /* 0x000fe20000000008 */
[----:B------:R-:W-:Y:S10]  /*1490*/  BRA `(.L_x_141) ;  /* 0x0000000000307947 */ /* 0x000ff40003800000 */
.L_x_142:
[----:B------:R-:W-:Y:S01]  /*14a0*/  DMUL R4, R4, 8.11296384146066816958e+31 ;  /* 0x4690000004047828 */ /* 0x000fe20000000000 */
[----:B------:R-:W-:-:S05]  /*14b0*/  IMAD.MOV.U32 R6, RZ, RZ, R8 ;  /* 0x000000ffff067224 */ /* 0x000fca00078e0008 */
[----:B------:R-:W0:Y:S02]  /*14c0*/  MUFU.RCP64H R7, R5 ;  /* 0x0000000500077308 */ /* 0x000e240000001800 */
[----:B0-----:R-:W-:-:S08]  /*14d0*/  DFMA R8, -R4, R6, 1 ;  /* 0x3ff000000408742b */ /* 0x001fd00000000106 */
[----:B------:R-:W-:-:S08]  /*14e0*/  DFMA R8, R8, R8, R8 ;  /* 0x000000080808722b */ /* 0x000fd00000000008 */
[----:B------:R-:W-:-:S08]  /*14f0*/  DFMA R8, R6, R8, R6 ;  /* 0x000000080608722b */ /* 0x000fd00000000006 */
[----:B------:R-:W-:-:S08]  /*1500*/  DFMA R6, -R4, R8, 1 ;  /* 0x3ff000000406742b */ /* 0x000fd00000000108 */
[----:B------:R-:W-:-:S08]  /*1510*/  DFMA R6, R8, R6, R8 ;  /* 0x000000060806722b */ /* 0x000fd00000000008 */
[----:B------:R-:W-:Y:S01]  /*1520*/  DMUL R6, R6, 8.11296384146066816958e+31 ;  /* 0x4690000006067828 */ /* 0x000fe20000000000 */
[----:B------:R-:W-:Y:S10]  /*1530*/  BRA `(.L_x_141) ;  /* 0x0000000000087947 */ /* 0x000ff40003800000 */
.L_x_140:
[----:B------:R-:W-:Y:S01]  /*1540*/  LOP3.LUT R7, R5, 0x80000, RZ, 0xfc, !PT ;  /* 0x0008000005077812 */ /* 0x000fe200078efcff */
[----:B------:R-:W-:-:S07]  /*1550*/  IMAD.MOV.U32 R6, RZ, RZ, R4 ;  /* 0x000000ffff067224 */ /* 0x000fce00078e0004 */
.L_x_141:
[----:B------:R-:W-:Y:S01]  /*1560*/  MOV R4, R0 ;  /* 0x0000000000047202 */ /* 0x000fe20000000f00 */
[----:B------:R-:W-:-:S04]  /*1570*/  IMAD.MOV.U32 R5, RZ, RZ, 0x0 ;  /* 0x00000000ff057424 */ /* 0x000fc800078e00ff */
[----:B------:R-:W-:Y:S05]  /*1580*/  RET.REL.NODEC R4 `(attention_query_key_kernel) ;  /* 0xffffffe8049c7950 */ /* 0x000fea0003c3ffff */
        .weak           $__internal_5_$__cuda_sm20_sqrt_rn_f32_slowpath
        .type           $__internal_5_$__cuda_sm20_sqrt_rn_f32_slowpath,@function
        .size           $__internal_5_$__cuda_sm20_sqrt_rn_f32_slowpath,(.L_x_150 - $__internal_5_$__cuda_sm20_sqrt_rn_f32_slowpath)
$__internal_5_$__cuda_sm20_sqrt_rn_f32_slowpath:
[----:B------:R-:W-:-:S13]  /*1590*/  LOP3.LUT P0, RZ, R3, 0x7fffffff, RZ, 0xc0, !PT ;  /* 0x7fffffff03ff7812 */ /* 0x000fda000780c0ff */
[----:B------:R-:W-:Y:S05]  /*15a0*/  @!P0 BRA `(.L_x_143) ;  /* 0x0000000000488947 */ /* 0x000fea0003800000 */
[----:B------:R-:W-:Y:S01]  /*15b0*/  FSETP.GEU.FTZ.AND P0, PT, R3, RZ, PT ;  /* 0x000000ff0300720b */ /* 0x000fe20003f1e000 */
[----:B------:R-:W-:-:S12]  /*15c0*/  IMAD.MOV.U32 R0, RZ, RZ, R3 ;  /* 0x000000ffff007224 */ /* 0x000fd800078e0003 */
[----:B------:R-:W-:Y:S01]  /*15d0*/  @!P0 IMAD.MOV.U32 R3, RZ, RZ, 0x7fffffff ;  /* 0x7fffffffff038424 */ /* 0x000fe200078e00ff */
[----:B------:R-:W-:Y:S06]  /*15e0*/  @!P0 BRA `(.L_x_143) ;  /* 0x0000000000388947 */ /* 0x000fec0003800000 */
[----:B------:R-:W-:-:S13]  /*15f0*/  FSETP.GTU.FTZ.AND P0, PT, |R0|, +INF , PT ;  /* 0x7f8000000000780b */ /* 0x000fda0003f1c200 */
[----:B------:R-:W-:Y:S01]  /*1600*/  @P0 FADD.FTZ R3, R0, 1 ;  /* 0x3f80000000030421 */ /* 0x000fe20000010000 */
[----:B------:R-:W-:Y:S06]  /*1610*/  @P0 BRA `(.L_x_143) ;  /* 0x00000000002c0947 */ /* 0x000fec0003800000 */
[----:B------:R-:W-:-:S13]  /*1620*/  FSETP.NEU.FTZ.AND P0, PT, |R0|, +INF , PT ;  /* 0x7f8000000000780b */ /* 0x000fda0003f1d200 */
[----:B------:R-:W-:Y:S01]  /*1630*/  @!P0 MOV R3, R0 ;  /* 0x0000000000038202 */ /* 0x000fe20000000f00 */
[----:B------:R-:W-:Y:S06]  /*1640*/  @!P0 BRA `(.L_x_143) ;  /* 0x0000000000208947 */ /* 0x000fec0003800000 */
[----:B------:R-:W-:-:S04]  /*1650*/  FFMA R0, R0, 1.84467440737095516160e+19, RZ ;  /* 0x5f80000000007823 */ /* 0x000fc800000000ff */
[----:B------:R-:W0:Y:S02]  /*1660*/  MUFU.RSQ R3, R0 ;  /* 0x0000000000037308 */ /* 0x000e240000001400 */
[----:B0-----:R-:W-:Y:S01]  /*1670*/  FMUL.FTZ R5, R0, R3 ;  /* 0x0000000300057220 */ /* 0x001fe20000410000 */
[----:B------:R-:W-:-:S03]  /*1680*/  FMUL.FTZ R3, R3, 0.5 ;  /* 0x3f00000003037820 */ /* 0x000fc60000410000 */
[----:B------:R-:W-:-:S04]  /*1690*/  FADD.FTZ R4, -R5, -RZ ;  /* 0x800000ff05047221 */ /* 0x000fc80000010100 */
[----:B------:R-:W-:-:S04]  /*16a0*/  FFMA R4, R5, R4, R0 ;  /* 0x0000000405047223 */ /* 0x000fc80000000000 */
[----:B------:R-:W-:-:S04]  /*16b0*/  FFMA R3, R4, R3, R5 ;  /* 0x0000000304037223 */ /* 0x000fc80000000005 */
[----:B------:R-:W-:-:S07]  /*16c0*/  FMUL.FTZ R3, R3, 2.3283064365386962891e-10 ;  /* 0x2f80000003037820 */ /* 0x000fce0000410000 */
.L_x_143:
[----:B------:R-:W-:Y:S02]  /*16d0*/  IMAD.MOV.U32 R4, RZ, RZ, R6 ;  /* 0x000000ffff047224 */ /* 0x000fe400078e0006 */
[----:B------:R-:W-:-:S04]  /*16e0*/  IMAD.MOV.U32 R5, RZ, RZ, 0x0 ;  /* 0x00000000ff057424 */ /* 0x000fc800078e00ff */
[----:B------:R-:W-:Y:S05]  /*16f0*/  RET.REL.NODEC R4 `(attention_query_key_kernel) ;  /* 0xffffffe804407950 */ /* 0x000fea0003c3ffff */
.L_x_144:
        /* <DEDUP_REMOVED lines=16> */
.L_x_150:


//--------------------- .nv.shared.reserved.0     --------------------------
	.section	.nv.shared.reserved.0,"aw",@nobits
	.weak		__nv_reservedSMEM_offset_0_alias
	.size		__nv_reservedSMEM_offset_0_alias, 0, 64
	.other		__nv_reservedSMEM_offset_0_alias,@"STO_CUDA_RESERVED_SHARED STV_DEFAULT"
__nv_reservedSMEM_offset_0_alias:
	.zero		0
	.zero		64


//--------------------- .nv.constant0.gelu_kernel --------------------------
	.section	.nv.constant0.gelu_kernel,"a",@progbits
	.sectionflags	@""
	.align	4
.nv.constant0.gelu_kernel:
	.zero		916


//--------------------- .nv.constant0.residual_forward_kernel --------------------------
	.section	.nv.constant0.residual_forward_kernel,"a",@progbits
	.sectionflags	@""
	.align	4
.nv.constant0.residual_forward_kernel:
	.zero		924


//--------------------- .nv.constant0.layernorm_forward_kernel --------------------------
	.section	.nv.constant0.layernorm_forward_kernel,"a",@progbits
	.sectionflags	@""
	.align	4
.nv.constant0.layernorm_forward_kernel:
	.zero		952


//--------------------- .nv.constant0.matmul_forward_kernel --------------------------
	.section	.nv.constant0.matmul_forward_kernel,"a",@progbits
	.sectionflags	@""
	.align	4
.nv.constant0.matmul_forward_kernel:
	.zero		940


//--------------------- .nv.constant0.encoder_forward_kernel --------------------------
	.section	.nv.constant0.encoder_forward_kernel,"a",@progbits
	.sectionflags	@""
	.align	4
.nv.constant0.encoder_forward_kernel:
	.zero		940


//--------------------- .nv.constant0.attention_value_kernel --------------------------
	.section	.nv.constant0.attention_value_kernel,"a",@progbits
	.sectionflags	@""
	.align	4
.nv.constant0.attention_value_kernel:
	.zero		936


//--------------------- .nv.constant0.attention_softmax_kernel --------------------------
	.section	.nv.constant0.attention_softmax_kernel,"a",@progbits
	.sectionflags	@""
	.align	4
.nv.constant0.attention_softmax_kernel:
	.zero		924


//--------------------- .nv.constant0.attention_query_key_kernel --------------------------
	.section	.nv.constant0.attention_query_key_kernel,"a",@progbits
	.sectionflags	@""
	.align	4
.nv.constant0.attention_query_key_kernel:
	.zero		928


//--------------------- SYMBOLS --------------------------

	.type		.nv.reservedSmem.offset0,@object
	.size		.nv.reservedSmem.offset0,0x4
